	.headerflags	@"EF_CUDA_TEXMODE_UNIFIED EF_CUDA_64BIT_ADDRESS EF_CUDA_ACCELERATORS EF_CUDA_SM90 EF_CUDA_VIRTUAL_SM(EF_CUDA_SM90)"
	.elftype	@"ET_EXEC"


//--------------------- .nv.info                  --------------------------
	.section	.nv.info,"",@"SHT_CUDA_INFO"
	.align	4


	//----- nvinfo : EIATTR_REGCOUNT
	.align		4
        /*0000*/ 	.byte	0x04, 0x2f
        /*0002*/ 	.short	(.L_4 - .L_3)
	.align		4
.L_3:
        /*0004*/ 	.word	index@(triton_per_fused_cumsum_index_mul_rsub_sort_sub_sum_4)
        /*0008*/ 	.word	0x00000028


	//----- nvinfo : EIATTR_MIN_STACK_SIZE
	.align		4
.L_4:
        /*000c*/ 	.byte	0x04, 0x12
        /*000e*/ 	.short	(.L_6 - .L_5)
	.align		4
.L_5:
        /*0010*/ 	.word	index@(triton_per_fused_cumsum_index_mul_rsub_sort_sub_sum_4)
        /*0014*/ 	.word	0x00000000


	//----- nvinfo : EIATTR_FRAME_SIZE
	.align		4
.L_6:
        /*0018*/ 	.byte	0x04, 0x11
        /*001a*/ 	.short	(.L_8 - .L_7)
	.align		4
.L_7:
        /*001c*/ 	.word	index@(triton_per_fused_cumsum_index_mul_rsub_sort_sub_sum_4)
        /*0020*/ 	.word	0x00000000


	//----- nvinfo : EIATTR_MIN_STACK_SIZE
	.align		4
.L_8:
        /*0024*/ 	.byte	0x04, 0x12
        /*0026*/ 	.short	(.L_10 - .L_9)
	.align		4
.L_9:
        /*0028*/ 	.word	index@(triton_per_fused_cumsum_index_mul_rsub_sort_sub_sum_4)
        /*002c*/ 	.word	0x00000000
.L_10:


//--------------------- .nv.info.triton_per_fused_cumsum_index_mul_rsub_sort_sub_sum_4 --------------------------
	.section	.nv.info.triton_per_fused_cumsum_index_mul_rsub_sort_sub_sum_4,"",@"SHT_CUDA_INFO"
	.sectionflags	@""
	.align	4


	//----- nvinfo : EIATTR_CUDA_API_VERSION
	.align		4
        /*0000*/ 	.byte	0x04, 0x37
        /*0002*/ 	.short	(.L_12 - .L_11)
.L_11:
        /*0004*/ 	.word	0x0000007c


	//----- nvinfo : EIATTR_KPARAM_INFO
	.align		4
.L_12:
        /*0008*/ 	.byte	0x04, 0x17
        /*000a*/ 	.short	(.L_14 - .L_13)
.L_13:
        /*000c*/ 	.word	0x00000000
        /*0010*/ 	.short	0x0006
        /*0012*/ 	.short	0x0030
        /*0014*/ 	.byte	0x00, 0xf0, 0x11, 0x00


	//----- nvinfo : EIATTR_KPARAM_INFO
	.align		4
.L_14:
        /*0018*/ 	.byte	0x04, 0x17
        /*001a*/ 	.short	(.L_16 - .L_15)
.L_15:
        /*001c*/ 	.word	0x00000000
        /*0020*/ 	.short	0x0005
        /*0022*/ 	.short	0x0028
        /*0024*/ 	.byte	0x00, 0xf4, 0x21, 0x00


	//----- nvinfo : EIATTR_KPARAM_INFO
	.align		4
.L_16:
        /*0028*/ 	.byte	0x04, 0x17
        /*002a*/ 	.short	(.L_18 - .L_17)
.L_17:
        /*002c*/ 	.word	0x00000000
        /*0030*/ 	.short	0x0004
        /*0032*/ 	.short	0x0020
        /*0034*/ 	.byte	0x00, 0xf4, 0x21, 0x00


	//----- nvinfo : EIATTR_KPARAM_INFO
	.align		4
.L_18:
        /*0038*/ 	.byte	0x04, 0x17
        /*003a*/ 	.short	(.L_20 - .L_19)
.L_19:
        /*003c*/ 	.word	0x00000000
        /*0040*/ 	.short	0x0003
        /*0042*/ 	.short	0x0018
        /*0044*/ 	.byte	0x00, 0xf4, 0x21, 0x00


	//----- nvinfo : EIATTR_KPARAM_INFO
	.align		4
.L_20:
        /*0048*/ 	.byte	0x04, 0x17
        /*004a*/ 	.short	(.L_22 - .L_21)
.L_21:
        /*004c*/ 	.word	0x00000000
        /*0050*/ 	.short	0x0002
        /*0052*/ 	.short	0x0010
        /*0054*/ 	.byte	0x00, 0xf4, 0x21, 0x00


	//----- nvinfo : EIATTR_KPARAM_INFO
	.align		4
.L_22:
        /*0058*/ 	.byte	0x04, 0x17
        /*005a*/ 	.short	(.L_24 - .L_23)
.L_23:
        /*005c*/ 	.word	0x00000000
        /*0060*/ 	.short	0x0001
        /*0062*/ 	.short	0x0008
        /*0064*/ 	.byte	0x00, 0xf4, 0x21, 0x00


	//----- nvinfo : EIATTR_KPARAM_INFO
	.align		4
.L_24:
        /*0068*/ 	.byte	0x04, 0x17
        /*006a*/ 	.short	(.L_26 - .L_25)
.L_25:
        /*006c*/ 	.word	0x00000000
        /*0070*/ 	.short	0x0000
        /*0072*/ 	.short	0x0000
        /*0074*/ 	.byte	0x00, 0xf4, 0x21, 0x00


	//----- nvinfo : EIATTR_SPARSE_MMA_MASK
	.align		4
.L_26:
        /*0078*/ 	.byte	0x03, 0x50
        /*007a*/ 	.short	0x0000


	//----- nvinfo : EIATTR_MAXREG_COUNT
	.align		4
        /*007c*/ 	.byte	0x03, 0x1b
        /*007e*/ 	.short	0x00ff


	//----- nvinfo : EIATTR_EXTERNS
	.align		4
        /*0080*/ 	.byte	0x04, 0x0f
        /*0082*/ 	.short	(.L_28 - .L_27)


	//   ....[0]....
	.align		4
.L_27:
        /*0084*/ 	.word	index@(__assertfail)


	//----- nvinfo : EIATTR_COOP_GROUP_MASK_REGIDS
	.align		4
.L_28:
        /*0088*/ 	.byte	0x04, 0x29
        /*008a*/ 	.short	(.L_30 - .L_29)


	//   ....[0]....
.L_29:
        /*008c*/ 	.word	0xffffffff


	//   ....[1]....
        /*0090*/ 	.word	0xffffffff


	//   ....[2]....
        /*0094*/ 	.word	0xffffffff


	//   ....[3]....
        /*0098*/ 	.word	0xffffffff


	//   ....[4]....
        /*009c*/ 	.word	0xffffffff


	//   ....[5]....
        /*00a0*/ 	.word	0xffffffff


	//   ....[6]....
        /*00a4*/ 	.word	0xffffffff


	//   ....[7]....
        /*00a8*/ 	.word	0xffffffff


	//   ....[8]....
        /*00ac*/ 	.word	0xffffffff


	//   ....[9]....
        /*00b0*/ 	.word	0xffffffff


	//   ....[10]....
        /*00b4*/ 	.word	0xffffffff


	//   ....[11]....
        /*00b8*/ 	.word	0xffffffff


	//   ....[12]....
        /*00bc*/ 	.word	0xffffffff


	//   ....[13]....
        /*00c0*/ 	.word	0xffffffff


	//   ....[14]....
        /*00c4*/ 	.word	0xffffffff


	//   ....[15]....
        /*00c8*/ 	.word	0xffffffff


	//   ....[16]....
        /*00cc*/ 	.word	0xffffffff


	//   ....[17]....
        /*00d0*/ 	.word	0xffffffff


	//   ....[18]....
        /*00d4*/ 	.word	0xffffffff


	//   ....[19]....
        /*00d8*/ 	.word	0xffffffff


	//   ....[20]....
        /*00dc*/ 	.word	0xffffffff


	//   ....[21]....
        /*00e0*/ 	.word	0xffffffff


	//   ....[22]....
        /*00e4*/ 	.word	0xffffffff


	//   ....[23]....
        /*00e8*/ 	.word	0xffffffff


	//   ....[24]....
        /*00ec*/ 	.word	0xffffffff


	//   ....[25]....
        /*00f0*/ 	.word	0xffffffff


	//   ....[26]....
        /*00f4*/ 	.word	0xffffffff


	//   ....[27]....
        /*00f8*/ 	.word	0xffffffff


	//   ....[28]....
        /*00fc*/ 	.word	0xffffffff


	//   ....[29]....
        /*0100*/ 	.word	0xffffffff


	//   ....[30]....
        /*0104*/ 	.word	0xffffffff


	//   ....[31]....
        /*0108*/ 	.word	0xffffffff


	//   ....[32]....
        /*010c*/ 	.word	0xffffffff


	//   ....[33]....
        /*0110*/ 	.word	0xffffffff


	//   ....[34]....
        /*0114*/ 	.word	0xffffffff


	//   ....[35]....
        /*0118*/ 	.word	0xffffffff


	//   ....[36]....
        /*011c*/ 	.word	0xffffffff


	//   ....[37]....
        /*0120*/ 	.word	0xffffffff


	//   ....[38]....
        /*0124*/ 	.word	0xffffffff


	//   ....[39]....
        /*0128*/ 	.word	0xffffffff


	//   ....[40]....
        /*012c*/ 	.word	0xffffffff


	//   ....[41]....
        /*0130*/ 	.word	0xffffffff


	//   ....[42]....
        /*0134*/ 	.word	0xffffffff


	//   ....[43]....
        /*0138*/ 	.word	0xffffffff


	//   ....[44]....
        /*013c*/ 	.word	0xffffffff


	//   ....[45]....
        /*0140*/ 	.word	0xffffffff


	//   ....[46]....
        /*0144*/ 	.word	0xffffffff


	//   ....[47]....
        /*0148*/ 	.word	0xffffffff


	//   ....[48]....
        /*014c*/ 	.word	0xffffffff


	//   ....[49]....
        /*0150*/ 	.word	0xffffffff


	//   ....[50]....
        /*0154*/ 	.word	0xffffffff


	//   ....[51]....
        /*0158*/ 	.word	0xffffffff


	//   ....[52]....
        /*015c*/ 	.word	0xffffffff


	//   ....[53]....
        /*0160*/ 	.word	0xffffffff


	//   ....[54]....
        /*0164*/ 	.word	0xffffffff


	//   ....[55]....
        /*0168*/ 	.word	0xffffffff


	//   ....[56]....
        /*016c*/ 	.word	0xffffffff


	//   ....[57]....
        /*0170*/ 	.word	0xffffffff


	//   ....[58]....
        /*0174*/ 	.word	0xffffffff


	//   ....[59]....
        /*0178*/ 	.word	0xffffffff


	//   ....[60]....
        /*017c*/ 	.word	0xffffffff


	//   ....[61]....
        /*0180*/ 	.word	0xffffffff


	//   ....[62]....
        /*0184*/ 	.word	0xffffffff


	//   ....[63]....
        /*0188*/ 	.word	0xffffffff


	//   ....[64]....
        /*018c*/ 	.word	0xffffffff


	//   ....[65]....
        /*0190*/ 	.word	0xffffffff


	//   ....[66]....
        /*0194*/ 	.word	0xffffffff


	//   ....[67]....
        /*0198*/ 	.word	0xffffffff


	//   ....[68]....
        /*019c*/ 	.word	0xffffffff


	//   ....[69]....
        /*01a0*/ 	.word	0xffffffff


	//   ....[70]....
        /*01a4*/ 	.word	0xffffffff


	//   ....[71]....
        /*01a8*/ 	.word	0xffffffff


	//   ....[72]....
        /*01ac*/ 	.word	0xffffffff


	//   ....[73]....
        /*01b0*/ 	.word	0xffffffff


	//   ....[74]....
        /*01b4*/ 	.word	0xffffffff


	//   ....[75]....
        /*01b8*/ 	.word	0xffffffff


	//   ....[76]....
        /*01bc*/ 	.word	0xffffffff


	//   ....[77]....
        /*01c0*/ 	.word	0xffffffff


	//   ....[78]....
        /*01c4*/ 	.word	0xffffffff


	//   ....[79]....
        /*01c8*/ 	.word	0xffffffff


	//   ....[80]....
        /*01cc*/ 	.word	0xffffffff


	//   ....[81]....
        /*01d0*/ 	.word	0xffffffff


	//   ....[82]....
        /*01d4*/ 	.word	0xffffffff


	//   ....[83]....
        /*01d8*/ 	.word	0xffffffff


	//   ....[84]....
        /*01dc*/ 	.word	0xffffffff


	//   ....[85]....
        /*01e0*/ 	.word	0xffffffff


	//   ....[86]....
        /*01e4*/ 	.word	0xffffffff


	//   ....[87]....
        /*01e8*/ 	.word	0xffffffff


	//   ....[88]....
        /*01ec*/ 	.word	0xffffffff


	//   ....[89]....
        /*01f0*/ 	.word	0xffffffff


	//   ....[90]....
        /*01f4*/ 	.word	0xffffffff


	//   ....[91]....
        /*01f8*/ 	.word	0xffffffff


	//   ....[92]....
        /*01fc*/ 	.word	0xffffffff


	//   ....[93]....
        /*0200*/ 	.word	0xffffffff


	//   ....[94]....
        /*0204*/ 	.word	0xffffffff


	//   ....[95]....
        /*0208*/ 	.word	0xffffffff


	//   ....[96]....
        /*020c*/ 	.word	0xffffffff


	//   ....[97]....
        /*0210*/ 	.word	0xffffffff


	//   ....[98]....
        /*0214*/ 	.word	0xffffffff


	//   ....[99]....
        /*0218*/ 	.word	0xffffffff


	//----- nvinfo : EIATTR_COOP_GROUP_INSTR_OFFSETS
	.align		4
.L_30:
        /*021c*/ 	.byte	0x04, 0x28
        /*021e*/ 	.short	(.L_32 - .L_31)


	//   ....[0]....
.L_31:
        /*0220*/ 	.word	0x000001a0


	//   ....[1]....
        /*0224*/ 	.word	0x000001b0


	//   ....[2]....
        /*0228*/ 	.word	0x00000260


	//   ....[3]....
        /*022c*/ 	.word	0x00000280


	//   ....[4]....
        /*0230*/ 	.word	0x00000400


	//   ....[5]....
        /*0234*/ 	.word	0x00000420


	//   ....[6]....
        /*0238*/ 	.word	0x00000430


	//   ....[7]....
        /*023c*/ 	.word	0x00000440


	//   ....[8]....
        /*0240*/ 	.word	0x00000530


	//   ....[9]....
        /*0244*/ 	.word	0x00000560


	//   ....[10]....
        /*0248*/ 	.word	0x00000590


	//   ....[11]....
        /*024c*/ 	.word	0x000005a0


	//   ....[12]....
        /*0250*/ 	.word	0x00000760


	//   ....[13]....
        /*0254*/ 	.word	0x00000780


	//   ....[14]....
        /*0258*/ 	.word	0x00000790


	//   ....[15]....
        /*025c*/ 	.word	0x000007a0


	//   ....[16]....
        /*0260*/ 	.word	0x00000880


	//   ....[17]....
        /*0264*/ 	.word	0x000008e0


	//   ....[18]....
        /*0268*/ 	.word	0x000008f0


	//   ....[19]....
        /*026c*/ 	.word	0x00000900


	//   ....[20]....
        /*0270*/ 	.word	0x000009f0


	//   ....[21]....
        /*0274*/ 	.word	0x00000a30


	//   ....[22]....
        /*0278*/ 	.word	0x00000a60


	//   ....[23]....
        /*027c*/ 	.word	0x00000a70


	//   ....[24]....
        /*0280*/ 	.word	0x00000c30


	//   ....[25]....
        /*0284*/ 	.word	0x00000c50


	//   ....[26]....
        /*0288*/ 	.word	0x00000c60


	//   ....[27]....
        /*028c*/ 	.word	0x00000c70


	//   ....[28]....
        /*0290*/ 	.word	0x00000d60


	//   ....[29]....
        /*0294*/ 	.word	0x00000d80


	//   ....[30]....
        /*0298*/ 	.word	0x00000dc0


	//   ....[31]....
        /*029c*/ 	.word	0x00000dd0


	//   ....[32]....
        /*02a0*/ 	.word	0x00000e90


	//   ....[33]....
        /*02a4*/ 	.word	0x00000f10


	//   ....[34]....
        /*02a8*/ 	.word	0x00000f20


	//   ....[35]....
        /*02ac*/ 	.word	0x00000f40


	//   ....[36]....
        /*02b0*/ 	.word	0x00001030


	//   ....[37]....
        /*02b4*/ 	.word	0x00001050


	//   ....[38]....
        /*02b8*/ 	.word	0x00001090


	//   ....[39]....
        /*02bc*/ 	.word	0x000010a0


	//   ....[40]....
        /*02c0*/ 	.word	0x00001240


	//   ....[41]....
        /*02c4*/ 	.word	0x00001250


	//   ....[42]....
        /*02c8*/ 	.word	0x00001260


	//   ....[43]....
        /*02cc*/ 	.word	0x00001270


	//   ....[44]....
        /*02d0*/ 	.word	0x00001360


	//   ....[45]....
        /*02d4*/ 	.word	0x00001390


	//   ....[46]....
        /*02d8*/ 	.word	0x000013c0


	//   ....[47]....
        /*02dc*/ 	.word	0x000013d0


	//   ....[48]....
        /*02e0*/ 	.word	0x000014b0


	//   ....[49]....
        /*02e4*/ 	.word	0x000014d0


	//   ....[50]....
        /*02e8*/ 	.word	0x00001520


	//   ....[51]....
        /*02ec*/ 	.word	0x00001530


	//   ....[52]....
        /*02f0*/ 	.word	0x000015f0


	//   ....[53]....
        /*02f4*/ 	.word	0x00001610


	//   ....[54]....
        /*02f8*/ 	.word	0x00001690


	//   ....[55]....
        /*02fc*/ 	.word	0x000016b0


	//   ....[56]....
        /*0300*/ 	.word	0x00001730


	//   ....[57]....
        /*0304*/ 	.word	0x00001750


	//   ....[58]....
        /*0308*/ 	.word	0x00001830


	//   ....[59]....
        /*030c*/ 	.word	0x00001940


	//   ....[60]....
        /*0310*/ 	.word	0x000019f0


	//   ....[61]....
        /*0314*/ 	.word	0x00001aa0


	//   ....[62]....
        /*0318*/ 	.word	0x00001b70


	//   ....[63]....
        /*031c*/ 	.word	0x00001c40


	//   ....[64]....
        /*0320*/ 	.word	0x00001ca0


	//   ....[65]....
        /*0324*/ 	.word	0x00001d10


	//   ....[66]....
        /*0328*/ 	.word	0x00001d70


	//   ....[67]....
        /*032c*/ 	.word	0x00001d80


	//   ....[68]....
        /*0330*/ 	.word	0x00001e20


	//   ....[69]....
        /*0334*/ 	.word	0x00001e90


	//   ....[70]....
        /*0338*/ 	.word	0x00001ed0


	//   ....[71]....
        /*033c*/ 	.word	0x00001ee0


	//   ....[72]....
        /*0340*/ 	.word	0x00001fc0


	//   ....[73]....
        /*0344*/ 	.word	0x00002000


	//   ....[74]....
        /*0348*/ 	.word	0x00002030


	//   ....[75]....
        /*034c*/ 	.word	0x00002040


	//   ....[76]....
        /*0350*/ 	.word	0x00002130


	//   ....[77]....
        /*0354*/ 	.word	0x00002160


	//   ....[78]....
        /*0358*/ 	.word	0x00002190


	//   ....[79]....
        /*035c*/ 	.word	0x000021a0


	//   ....[80]....
        /*0360*/ 	.word	0x00002270


	//   ....[81]....
        /*0364*/ 	.word	0x000022e0


	//   ....[82]....
        /*0368*/ 	.word	0x000022f0


	//   ....[83]....
        /*036c*/ 	.word	0x00002310


	//   ....[84]....
        /*0370*/ 	.word	0x00002670


	//   ....[85]....
        /*0374*/ 	.word	0x00002690


	//   ....[86]....
        /*0378*/ 	.word	0x000026b0


	//   ....[87]....
        /*037c*/ 	.word	0x000026d0


	//   ....[88]....
        /*0380*/ 	.word	0x000026f0


	//   ....[89]....
        /*0384*/ 	.word	0x00002750


	//   ....[90]....
        /*0388*/ 	.word	0x000027f0


	//   ....[91]....
        /*038c*/ 	.word	0x00002820


	//   ....[92]....
        /*0390*/ 	.word	0x00002840


	//   ....[93]....
        /*0394*/ 	.word	0x00002870


	//   ....[94]....
        /*0398*/ 	.word	0x000028a0


	//   ....[95]....
        /*039c*/ 	.word	0x00002900


	//   ....[96]....
        /*03a0*/ 	.word	0x00002930


	//   ....[97]....
        /*03a4*/ 	.word	0x00002960


	//   ....[98]....
        /*03a8*/ 	.word	0x00002990


	//   ....[99]....
        /*03ac*/ 	.word	0x000029b0


	//----- nvinfo : EIATTR_SYSCALL_OFFSETS
	.align		4
.L_32:
        /*03b0*/ 	.byte	0x04, 0x46
        /*03b2*/ 	.short	(.L_34 - .L_33)


	//   ....[0]....
.L_33:
        /*03b4*/ 	.word	0x00002520


	//----- nvinfo : EIATTR_EXIT_INSTR_OFFSETS
	.align		4
.L_34:
        /*03b8*/ 	.byte	0x04, 0x1c
        /*03ba*/ 	.short	(.L_36 - .L_35)


	//   ....[0]....
.L_35:
        /*03bc*/ 	.word	0x00002a80


	//   ....[1]....
        /*03c0*/ 	.word	0x00002ab0


	//----- nvinfo : EIATTR_REQNTID
	.align		4
.L_36:
        /*03c4*/ 	.byte	0x04, 0x10
        /*03c6*/ 	.short	(.L_38 - .L_37)
.L_37:
        /*03c8*/ 	.word	0x00000040
        /*03cc*/ 	.word	0x00000001
        /*03d0*/ 	.word	0x00000001


	//----- nvinfo : EIATTR_CRS_STACK_SIZE
	.align		4
.L_38:
        /*03d4*/ 	.byte	0x04, 0x1e
        /*03d6*/ 	.short	(.L_40 - .L_39)
.L_39:
        /*03d8*/ 	.word	0x00000000


	//----- nvinfo : EIATTR_CBANK_PARAM_SIZE
	.align		4
.L_40:
        /*03dc*/ 	.byte	0x03, 0x19
        /*03de*/ 	.short	0x0034


	//----- nvinfo : EIATTR_PARAM_CBANK
	.align		4
        /*03e0*/ 	.byte	0x04, 0x0a
        /*03e2*/ 	.short	(.L_42 - .L_41)
	.align		4
.L_41:
        /*03e4*/ 	.word	index@(.nv.constant0.triton_per_fused_cumsum_index_mul_rsub_sort_sub_sum_4)
        /*03e8*/ 	.short	0x0210
        /*03ea*/ 	.short	0x0034


	//----- nvinfo : EIATTR_SW_WAR
	.align		4
.L_42:
        /*03ec*/ 	.byte	0x04, 0x36
        /*03ee*/ 	.short	(.L_44 - .L_43)
.L_43:
        /*03f0*/ 	.word	0x00000008
.L_44:


//--------------------- .nv.callgraph             --------------------------
	.section	.nv.callgraph,"",@"SHT_CUDA_CALLGRAPH"
	.align	4
	.sectionentsize	8
	.align		4
        /*0000*/ 	.word	0x00000000
	.align		4
        /*0004*/ 	.word	0xffffffff
	.align		4
        /*0008*/ 	.word	index@(triton_per_fused_cumsum_index_mul_rsub_sort_sub_sum_4)
	.align		4
        /*000c*/ 	.word	index@(__assertfail)
	.align		4
        /*0010*/ 	.word	0x00000000
	.align		4
        /*0014*/ 	.word	0xfffffffe
	.align		4
        /*0018*/ 	.word	0x00000000
	.align		4
        /*001c*/ 	.word	0xfffffffd
	.align		4
        /*0020*/ 	.word	0x00000000
	.align		4
        /*0024*/ 	.word	0xfffffffc


//--------------------- .nv.constant4             --------------------------
	.section	.nv.constant4,"a",@progbits
	.align	8
	.align		8
.nv.constant4:
        /*0000*/ 	.dword	__assertfail
	.align		8
        /*0008*/ 	.dword	assertFunc_0
	.align		8
        /*0010*/ 	.dword	assertFile_0
	.align		8
        /*0018*/ 	.dword	assertMessage_0


//--------------------- .text.triton_per_fused_cumsum_index_mul_rsub_sort_sub_sum_4 --------------------------
	.section	.text.triton_per_fused_cumsum_index_mul_rsub_sort_sub_sum_4,"ax",@progbits
	.sectionflags	@"SHF_BARRIERS=1"
	.align	128
        .global         triton_per_fused_cumsum_index_mul_rsub_sort_sub_sum_4
        .type           triton_per_fused_cumsum_index_mul_rsub_sort_sub_sum_4,@function
        .size           triton_per_fused_cumsum_index_mul_rsub_sort_sub_sum_4,(.L_x_2 - triton_per_fused_cumsum_index_mul_rsub_sort_sub_sum_4)
        .other          triton_per_fused_cumsum_index_mul_rsub_sort_sub_sum_4,@"STO_CUDA_ENTRY STV_DEFAULT"
triton_per_fused_cumsum_index_mul_rsub_sort_sub_sum_4:
.text.triton_per_fused_cumsum_index_mul_rsub_sort_sub_sum_4:
[----:B------:R-:W0:Y:S02]  /*0000*/  LDC R1, c[0x0][0x28] ;  /* 0x00000a00ff017b82 */ /* 0x000e240000000800 */
[----:B------:R-:W1:Y:S01]  /*0010*/  S2R R14, SR_TID.X ;  /* 0x00000000000e7919 */ /* 0x000e620000002100 */
[----:B------:R-:W2:Y:S01]  /*0020*/  LDC.64 R16, c[0x0][0x218] ;  /* 0x00008600ff107b82 */ /* 0x000ea20000000a00 */
[----:B------:R-:W-:-:S07]  /*0030*/  ULDC.64 UR6, c[0x0][0x208] ;  /* 0x0000820000067ab9 */ /* 0x000fce0000000a00 */
[----:B------:R-:W3:Y:S01]  /*0040*/  LDC.64 R10, c[0x0][0x210] ;  /* 0x00008400ff0a7b82 */ /* 0x000ee20000000a00 */
[C---:B-1----:R-:W-:Y:S01]  /*0050*/  IMAD.SHL.U32 R0, R14.reuse, 0x4, RZ ;  /* 0x000000040e007824 */ /* 0x042fe200078e00ff */
[----:B------:R-:W-:-:S04]  /*0060*/  LOP3.LUT R5, R14, 0xf, RZ, 0xc0, !PT ;  /* 0x0000000f0e057812 */ /* 0x000fc800078ec0ff */
[----:B------:R-:W-:-:S05]  /*0070*/  LOP3.LUT R5, R5, 0xc0, R0, 0xf8, !PT ;  /* 0x000000c005057812 */ /* 0x000fca00078ef800 */
[----:B--2---:R-:W-:-:S04]  /*0080*/  IMAD.WIDE.U32 R16, R5, 0x4, R16 ;  /* 0x0000000405107825 */ /* 0x004fc800078e0010 */
[----:B---3--:R-:W-:Y:S02]  /*0090*/  IMAD.WIDE.U32 R10, R5, 0x4, R10 ;  /* 0x00000004050a7825 */ /* 0x008fe400078e000a */
[----:B------:R1:W2:Y:S04]  /*00a0*/  LDG.E R16, desc[UR6][R16.64+0x80] ;  /* 0x0000800610107981 */ /* 0x0002a8000c1e1900 */
[----:B------:R-:W3:Y:S01]  /*00b0*/  LDG.E R9, desc[UR6][R10.64+0x80] ;  /* 0x000080060a097981 */ /* 0x000ee2000c1e1900 */
[----:B------:R-:W-:Y:S01]  /*00c0*/  LOP3.LUT R6, R14, 0x1, RZ, 0xc, !PT ;  /* 0x000000010e067812 */ /* 0x000fe200078e0cff */
[----:B------:R-:W-:Y:S01]  /*00d0*/  IMAD.MOV.U32 R5, RZ, RZ, 0x40000000 ;  /* 0x40000000ff057424 */ /* 0x000fe200078e00ff */
[----:B------:R-:W-:Y:S01]  /*00e0*/  LOP3.LUT R8, R14, 0x1, RZ, 0xc0, !PT ;  /* 0x000000010e087812 */ /* 0x000fe200078ec0ff */
[----:B------:R-:W4:Y:S01]  /*00f0*/  S2UR UR5, SR_CgaCtaId ;  /* 0x00000000000579c3 */ /* 0x000f220000008800 */
[----:B------:R-:W-:Y:S01]  /*0100*/  PRMT R4, R6, 0x9910, RZ ;  /* 0x0000991006047816 */ /* 0x000fe200000000ff */
[----:B------:R-:W-:Y:S01]  /*0110*/  UMOV UR4, 0x400 ;  /* 0x0000040000047882 */ /* 0x000fe20000000000 */
[----:B------:R-:W-:-:S02]  /*0120*/  LOP3.LUT R15, R14, 0x3f, RZ, 0xc0, !PT ;  /* 0x0000003f0e0f7812 */ /* 0x000fc400078ec0ff */
[----:B------:R-:W-:Y:S02]  /*0130*/  SHF.R.U32.HI R35, RZ, 0x5, R14 ;  /* 0x00000005ff237819 */ /* 0x000fe4000001160e */
[----:B------:R-:W-:Y:S01]  /*0140*/  ISETP.GE.AND P3, PT, R14, 0x40, PT ;  /* 0x000000400e00780c */ /* 0x000fe20003f66270 */
[----:B------:R-:W-:Y:S01]  /*0150*/  IMAD R19, R8, R15, RZ ;  /* 0x0000000f08137224 */ /* 0x000fe200078e02ff */
[----:B------:R-:W-:Y:S01]  /*0160*/  LOP3.LUT R35, R35, 0x1, RZ, 0xc0, !PT ;  /* 0x0000000123237812 */ /* 0x000fe200078ec0ff */
[----:B------:R-:W-:-:S03]  /*0170*/  IMAD R18, R15, R4, RZ ;  /* 0x000000040f127224 */ /* 0x000fc600078e02ff */
[----:B------:R-:W-:Y:S02]  /*0180*/  LOP3.LUT R20, R19, 0xffff, RZ, 0xc0, !PT ;  /* 0x0000ffff13147812 */ /* 0x000fe400078ec0ff */
[----:B-1----:R-:W-:-:S04]  /*0190*/  LOP3.LUT R17, R18, 0xffff, RZ, 0xc0, !PT ;  /* 0x0000ffff12117812 */ /* 0x002fc800078ec0ff */
[----:B------:R-:W1:Y:S04]  /*01a0*/  SHFL.BFLY PT, R20, R20, 0x1, 0x1f ;  /* 0x0c201f0014147f89 */ /* 0x000e6800000e0000 */
[----:B------:R-:W5:Y:S01]  /*01b0*/  SHFL.BFLY PT, R17, R17, 0x1, 0x1f ;  /* 0x0c201f0011117f89 */ /* 0x000f6200000e0000 */
[----:B----4-:R-:W-:Y:S01]  /*01c0*/  UPRMT UR4, UR5, 0x654, UR4 ;  /* 0x0000065405047896 */ /* 0x010fe20008000004 */
[----:B-1----:R-:W-:Y:S02]  /*01d0*/  IMAD.IADD R19, R19, 0x1, R20 ;  /* 0x0000000113137824 */ /* 0x002fe400078e0214 */
[----:B-----5:R-:W-:-:S05]  /*01e0*/  IMAD.IADD R18, R18, 0x1, R17 ;  /* 0x0000000112127824 */ /* 0x020fca00078e0211 */
[----:B------:R-:W-:Y:S01]  /*01f0*/  LOP3.LUT R18, R19, R18, RZ, 0x3c, !PT ;  /* 0x0000001213127212 */ /* 0x000fe200078e3cff */
[----:B--2---:R-:W-:-:S04]  /*0200*/  FFMA R0, R16, R5, -1 ;  /* 0xbf80000010007423 */ /* 0x004fc80000000005 */
[----:B---3--:R-:W-:Y:S01]  /*0210*/  FFMA R9, R9, -R0, 1 ;  /* 0x3f80000009097423 */ /* 0x008fe20000000800 */
[----:B------:R-:W-:-:S03]  /*0220*/  SHF.R.U32.HI R0, RZ, 0x1, R14 ;  /* 0x00000001ff007819 */ /* 0x000fc6000001160e */
[----:B------:R-:W-:Y:S01]  /*0230*/  IMAD R5, R9, R6, RZ ;  /* 0x0000000609057224 */ /* 0x000fe200078e02ff */
[----:B------:R-:W-:Y:S01]  /*0240*/  LOP3.LUT R0, R0, 0x1, RZ, 0xc0, !PT ;  /* 0x0000000100007812 */ /* 0x000fe200078ec0ff */
[----:B------:R-:W-:-:S03]  /*0250*/  IMAD R7, R8, R9, RZ ;  /* 0x0000000908077224 */ /* 0x000fc600078e02ff */
[----:B------:R-:W1:Y:S01]  /*0260*/  SHFL.BFLY PT, R10, R5, 0x1, 0x1f ;  /* 0x0c201f00050a7f89 */ /* 0x000e6200000e0000 */
[----:B------:R-:W-:-:S03]  /*0270*/  ISETP.NE.U32.AND P0, PT, R0, 0x1, PT ;  /* 0x000000010000780c */ /* 0x000fc60003f05070 */
[----:B------:R-:W2:Y:S01]  /*0280*/  SHFL.BFLY PT, R16, R7, 0x1, 0x1f ;  /* 0x0c201f0007107f89 */ /* 0x000ea200000e0000 */
[----:B-1----:R-:W-:Y:S01]  /*0290*/  IMAD.IADD R11, R5, 0x1, R10 ;  /* 0x00000001050b7824 */ /* 0x002fe200078e020a */
[----:B------:R-:W-:Y:S01]  /*02a0*/  SHF.R.U32.HI R10, RZ, 0x1, R14 ;  /* 0x00000001ff0a7819 */ /* 0x000fe2000001160e */
[----:B--2---:R-:W-:-:S03]  /*02b0*/  IMAD.IADD R16, R7, 0x1, R16 ;  /* 0x0000000107107824 */ /* 0x004fc600078e0210 */
[----:B------:R-:W-:Y:S02]  /*02c0*/  SGXT.U32 R10, R10, 0x1 ;  /* 0x000000010a0a781a */ /* 0x000fe40000000000 */
[CC--:B------:R-:W-:Y:S02]  /*02d0*/  FSETP.GEU.XOR P0, PT, R11.reuse, R16.reuse, !P0 ;  /* 0x000000100b00720b */ /* 0x0c0fe4000470e800 */
[----:B------:R-:W-:Y:S02]  /*02e0*/  LOP3.LUT R7, R10, 0x1, RZ, 0x3c, !PT ;  /* 0x000000010a077812 */ /* 0x000fe400078e3cff */
[----:B------:R-:W-:Y:S02]  /*02f0*/  SEL R5, R18, RZ, !P0 ;  /* 0x000000ff12057207 */ /* 0x000fe40004000000 */
[----:B------:R-:W-:Y:S02]  /*0300*/  LOP3.LUT R11, R11, R16, RZ, 0x3c, !PT ;  /* 0x000000100b0b7212 */ /* 0x000fe400078e3cff */
[----:B------:R-:W-:-:S02]  /*0310*/  LOP3.LUT R0, R5, 0x3f, R14, 0x78, !PT ;  /* 0x0000003f05007812 */ /* 0x000fc400078e780e */
[----:B------:R-:W-:Y:S02]  /*0320*/  PRMT R17, R10, 0x9910, RZ ;  /* 0x000099100a117816 */ /* 0x000fe400000000ff */
[----:B------:R-:W-:Y:S02]  /*0330*/  PRMT R5, R7, 0x9910, RZ ;  /* 0x0000991007057816 */ /* 0x000fe400000000ff */
[----:B------:R-:W-:Y:S02]  /*0340*/  PRMT R24, R0, 0x9910, RZ ;  /* 0x0000991000187816 */ /* 0x000fe400000000ff */
[----:B------:R-:W-:Y:S01]  /*0350*/  SEL R16, R11, RZ, !P0 ;  /* 0x000000ff0b107207 */ /* 0x000fe20004000000 */
[----:B------:R-:W-:Y:S02]  /*0360*/  IMAD.MOV.U32 R11, RZ, RZ, R17 ;  /* 0x000000ffff0b7224 */ /* 0x000fe400078e0011 */
[----:B------:R-:W-:Y:S01]  /*0370*/  IMAD R22, R5, R24, RZ ;  /* 0x0000001805167224 */ /* 0x000fe200078e02ff */
[----:B------:R-:W-:Y:S01]  /*0380*/  LOP3.LUT R9, R16, R9, RZ, 0x3c, !PT ;  /* 0x0000000910097212 */ /* 0x000fe200078e3cff */
[----:B------:R-:W-:Y:S01]  /*0390*/  IMAD R24, R24, R11, RZ ;  /* 0x0000000b18187224 */ /* 0x000fe200078e02ff */
[----:B------:R-:W-:-:S02]  /*03a0*/  SHF.R.U32.HI R16, RZ, 0x2, R14 ;  /* 0x00000002ff107819 */ /* 0x000fc4000001160e */
[----:B------:R-:W-:Y:S01]  /*03b0*/  LOP3.LUT R23, R22, 0xffff, RZ, 0xc0, !PT ;  /* 0x0000ffff16177812 */ /* 0x000fe200078ec0ff */
[-C--:B------:R-:W-:Y:S01]  /*03c0*/  IMAD R17, R7, R9.reuse, RZ ;  /* 0x0000000907117224 */ /* 0x080fe200078e02ff */
[----:B------:R-:W-:Y:S01]  /*03d0*/  LOP3.LUT R25, R24, 0xffff, RZ, 0xc0, !PT ;  /* 0x0000ffff18197812 */ /* 0x000fe200078ec0ff */
[----:B------:R-:W-:Y:S01]  /*03e0*/  IMAD R19, R10, R9, RZ ;  /* 0x000000090a137224 */ /* 0x000fe200078e02ff */
[----:B------:R-:W-:Y:S02]  /*03f0*/  LOP3.LUT R16, R16, 0x1, RZ, 0xc0, !PT ;  /* 0x0000000110107812 */ /* 0x000fe400078ec0ff */
[----:B------:R-:W1:Y:S02]  /*0400*/  SHFL.BFLY PT, R18, R17, 0x2, 0x1f ;  /* 0x0c401f0011127f89 */ /* 0x000e6400000e0000 */
[----:B------:R-:W-:Y:S02]  /*0410*/  ISETP.NE.U32.AND P0, PT, R16, 0x1, PT ;  /* 0x000000011000780c */ /* 0x000fe40003f05070 */
[----:B------:R-:W2:Y:S04]  /*0420*/  SHFL.BFLY PT, R20, R19, 0x2, 0x1f ;  /* 0x0c401f0013147f89 */ /* 0x000ea800000e0000 */
[----:B------:R-:W3:Y:S04]  /*0430*/  SHFL.BFLY PT, R23, R23, 0x2, 0x1f ;  /* 0x0c401f0017177f89 */ /* 0x000ee800000e0000 */
[----:B------:R-:W4:Y:S01]  /*0440*/  SHFL.BFLY PT, R25, R25, 0x2, 0x1f ;  /* 0x0c401f0019197f89 */ /* 0x000f2200000e0000 */
[----:B-1----:R-:W-:-:S02]  /*0450*/  IMAD.IADD R18, R17, 0x1, R18 ;  /* 0x0000000111127824 */ /* 0x002fc400078e0212 */
[----:B--2---:R-:W-:Y:S02]  /*0460*/  IMAD.IADD R21, R19, 0x1, R20 ;  /* 0x0000000113157824 */ /* 0x004fe400078e0214 */
[----:B---3--:R-:W-:-:S03]  /*0470*/  IMAD.IADD R22, R22, 0x1, R23 ;  /* 0x0000000116167824 */ /* 0x008fc600078e0217 */
[CC--:B------:R-:W-:Y:S02]  /*0480*/  FSETP.GEU.XOR P1, PT, R18.reuse, R21.reuse, !P0 ;  /* 0x000000151200720b */ /* 0x0c0fe4000472e800 */
[----:B------:R-:W-:Y:S01]  /*0490*/  LOP3.LUT R18, R18, R21, RZ, 0x3c, !PT ;  /* 0x0000001512127212 */ /* 0x000fe200078e3cff */
[----:B----4-:R-:W-:-:S03]  /*04a0*/  IMAD.IADD R27, R24, 0x1, R25 ;  /* 0x00000001181b7824 */ /* 0x010fc600078e0219 */
[----:B------:R-:W-:Y:S02]  /*04b0*/  SEL R18, R18, RZ, !P1 ;  /* 0x000000ff12127207 */ /* 0x000fe40004800000 */
[----:B------:R-:W-:Y:S02]  /*04c0*/  LOP3.LUT R22, R22, R27, RZ, 0x3c, !PT ;  /* 0x0000001b16167212 */ /* 0x000fe400078e3cff */
[----:B------:R-:W-:Y:S02]  /*04d0*/  LOP3.LUT R9, R18, R9, RZ, 0x3c, !PT ;  /* 0x0000000912097212 */ /* 0x000fe400078e3cff */
[----:B------:R-:W-:-:S03]  /*04e0*/  SEL R17, R22, RZ, !P1 ;  /* 0x000000ff16117207 */ /* 0x000fc60004800000 */
[-C--:B------:R-:W-:Y:S01]  /*04f0*/  IMAD R16, R6, R9.reuse, RZ ;  /* 0x0000000906107224 */ /* 0x080fe200078e02ff */
[----:B------:R-:W-:Y:S01]  /*0500*/  LOP3.LUT R0, R17, R0, RZ, 0x3c, !PT ;  /* 0x0000000011007212 */ /* 0x000fe200078e3cff */
[----:B------:R-:W-:-:S03]  /*0510*/  IMAD R19, R8, R9, RZ ;  /* 0x0000000908137224 */ /* 0x000fc600078e02ff */
[----:B------:R-:W-:Y:S02]  /*0520*/  PRMT R17, R0, 0x9910, RZ ;  /* 0x0000991000117816 */ /* 0x000fe400000000ff */
[----:B------:R-:W1:Y:S03]  /*0530*/  SHFL.BFLY PT, R20, R19, 0x1, 0x1f ;  /* 0x0c201f0013147f89 */ /* 0x000e6600000e0000 */
[-C--:B------:R-:W-:Y:S02]  /*0540*/  IMAD R22, R4, R17.reuse, RZ ;  /* 0x0000001104167224 */ /* 0x080fe400078e02ff */
[----:B------:R-:W-:Y:S02]  /*0550*/  IMAD R24, R8, R17, RZ ;  /* 0x0000001108187224 */ /* 0x000fe400078e02ff */
[----:B------:R-:W2:Y:S01]  /*0560*/  SHFL.BFLY PT, R17, R16, 0x1, 0x1f ;  /* 0x0c201f0010117f89 */ /* 0x000ea200000e0000 */
[----:B------:R-:W-:-:S02]  /*0570*/  LOP3.LUT R23, R22, 0xffff, RZ, 0xc0, !PT ;  /* 0x0000ffff16177812 */ /* 0x000fc400078ec0ff */
[----:B------:R-:W-:-:S04]  /*0580*/  LOP3.LUT R25, R24, 0xffff, RZ, 0xc0, !PT ;  /* 0x0000ffff18197812 */ /* 0x000fc800078ec0ff */
[----:B------:R-:W3:Y:S04]  /*0590*/  SHFL.BFLY PT, R23, R23, 0x1, 0x1f ;  /* 0x0c201f0017177f89 */ /* 0x000ee800000e0000 */
[----:B------:R-:W4:Y:S01]  /*05a0*/  SHFL.BFLY PT, R25, R25, 0x1, 0x1f ;  /* 0x0c201f0019197f89 */ /* 0x000f2200000e0000 */
[----:B-1----:R-:W-:Y:S01]  /*05b0*/  IMAD.IADD R21, R19, 0x1, R20 ;  /* 0x0000000113157824 */ /* 0x002fe200078e0214 */
[----:B------:R-:W-:Y:S01]  /*05c0*/  SHF.R.U32.HI R20, RZ, 0x2, R14 ;  /* 0x00000002ff147819 */ /* 0x000fe2000001160e */
[----:B--2---:R-:W-:-:S05]  /*05d0*/  IMAD.IADD R18, R16, 0x1, R17 ;  /* 0x0000000110127824 */ /* 0x004fca00078e0211 */
[-C--:B------:R-:W-:Y:S01]  /*05e0*/  FSETP.GEU.XOR P0, PT, R18, R21.reuse, !P0 ;  /* 0x000000151200720b */ /* 0x080fe2000470e800 */
[----:B---3--:R-:W-:Y:S01]  /*05f0*/  IMAD.IADD R22, R22, 0x1, R23 ;  /* 0x0000000116167824 */ /* 0x008fe200078e0217 */
[----:B------:R-:W-:Y:S01]  /*0600*/  LOP3.LUT R21, R18, R21, RZ, 0x3c, !PT ;  /* 0x0000001512157212 */ /* 0x000fe200078e3cff */
[----:B----4-:R-:W-:-:S05]  /*0610*/  IMAD.IADD R17, R24, 0x1, R25 ;  /* 0x0000000118117824 */ /* 0x010fca00078e0219 */
[----:B------:R-:W-:Y:S02]  /*0620*/  LOP3.LUT R22, R22, R17, RZ, 0x3c, !PT ;  /* 0x0000001116167212 */ /* 0x000fe400078e3cff */
[----:B------:R-:W-:Y:S02]  /*0630*/  SGXT.U32 R17, R20, 0x1 ;  /* 0x000000011411781a */ /* 0x000fe40000000000 */
[----:B------:R-:W-:Y:S02]  /*0640*/  SEL R19, R22, RZ, !P0 ;  /* 0x000000ff16137207 */ /* 0x000fe40004000000 */
[----:B------:R-:W-:Y:S02]  /*0650*/  LOP3.LUT R16, R17, 0x1, RZ, 0x3c, !PT ;  /* 0x0000000111107812 */ /* 0x000fe400078e3cff */
[----:B------:R-:W-:Y:S02]  /*0660*/  LOP3.LUT R0, R19, R0, RZ, 0x3c, !PT ;  /* 0x0000000013007212 */ /* 0x000fe400078e3cff */
[----:B------:R-:W-:-:S02]  /*0670*/  PRMT R19, R16, 0x9910, RZ ;  /* 0x0000991010137816 */ /* 0x000fc400000000ff */
[----:B------:R-:W-:Y:S02]  /*0680*/  PRMT R22, R17, 0x9910, RZ ;  /* 0x0000991011167816 */ /* 0x000fe400000000ff */
[----:B------:R-:W-:Y:S01]  /*0690*/  PRMT R28, R0, 0x9910, RZ ;  /* 0x00009910001c7816 */ /* 0x000fe200000000ff */
[----:B------:R-:W-:Y:S01]  /*06a0*/  IMAD.MOV.U32 R18, RZ, RZ, R19 ;  /* 0x000000ffff127224 */ /* 0x000fe200078e0013 */
        /* <DEDUP_REMOVED lines=26> */
[----:B------:R-:W-:Y:S01]  /*0850*/  IMAD R22, R10, R9, RZ ;  /* 0x000000090a167224 */ /* 0x000fe200078e02ff */
[----:B------:R-:W-:-:S04]  /*0860*/  LOP3.LUT R0, R21, R0, RZ, 0x3c, !PT ;  /* 0x0000000015007212 */ /* 0x000fc800078e3cff */
[----:B------:R-:W-:Y:S01]  /*0870*/  PRMT R20, R0, 0x9910, RZ ;  /* 0x0000991000147816 */ /* 0x000fe200000000ff */
[----:B------:R-:W1:Y:S04]  /*0880*/  SHFL.BFLY PT, R23, R22, 0x2, 0x1f ;  /* 0x0c401f0016177f89 */ /* 0x000e6800000e0000 */
[-C--:B------:R-:W-:Y:S02]  /*0890*/  IMAD R25, R5, R20.reuse, RZ ;  /* 0x0000001405197224 */ /* 0x080fe400078e02ff */
[----:B------:R-:W-:Y:S02]  /*08a0*/  IMAD R27, R11, R20, RZ ;  /* 0x000000140b1b7224 */ /* 0x000fe400078e02ff */
[----:B------:R-:W-:Y:S01]  /*08b0*/  IMAD R20, R7, R9, RZ ;  /* 0x0000000907147224 */ /* 0x000fe200078e02ff */
[----:B------:R-:W-:-:S02]  /*08c0*/  LOP3.LUT R26, R25, 0xffff, RZ, 0xc0, !PT ;  /* 0x0000ffff191a7812 */ /* 0x000fc400078ec0ff */
[----:B------:R-:W-:Y:S02]  /*08d0*/  LOP3.LUT R28, R27, 0xffff, RZ, 0xc0, !PT ;  /* 0x0000ffff1b1c7812 */ /* 0x000fe400078ec0ff */
        /* <DEDUP_REMOVED lines=18> */
[----:B------:R-:W-:-:S04]  /*0a00*/  IMAD.MOV.U32 R21, RZ, RZ, R22 ;  /* 0x000000ffff157224 */ /* 0x000fc800078e0016 */
[-C--:B------:R-:W-:Y:S02]  /*0a10*/  IMAD R26, R4, R21.reuse, RZ ;  /* 0x00000015041a7224 */ /* 0x080fe400078e02ff */
[----:B------:R-:W-:Y:S02]  /*0a20*/  IMAD R28, R8, R21, RZ ;  /* 0x00000015081c7224 */ /* 0x000fe400078e02ff */
[----:B------:R-:W2:Y:S01]  /*0a30*/  SHFL.BFLY PT, R21, R20, 0x1, 0x1f ;  /* 0x0c201f0014157f89 */ /* 0x000ea200000e0000 */
[----:B------:R-:W-:Y:S02]  /*0a40*/  LOP3.LUT R27, R26, 0xffff, RZ, 0xc0, !PT ;  /* 0x0000ffff1a1b7812 */ /* 0x000fe400078ec0ff */
        /* <DEDUP_REMOVED lines=48> */
[----:B------:R-:W-:Y:S01]  /*0d50*/  PRMT R31, R0, 0x9910, RZ ;  /* 0x00009910001f7816 */ /* 0x000fe200000000ff */
[----:B------:R-:W1:Y:S04]  /*0d60*/  SHFL.BFLY PT, R25, R24, 0x4, 0x1f ;  /* 0x0c801f0018197f89 */ /* 0x000e6800000e0000 */
[-C--:B------:R-:W-:Y:S01]  /*0d70*/  IMAD R29, R18, R31.reuse, RZ ;  /* 0x0000001f121d7224 */ /* 0x080fe200078e02ff */
[----:B------:R-:W2:Y:S01]  /*0d80*/  SHFL.BFLY PT, R27, R26, 0x4, 0x1f ;  /* 0x0c801f001a1b7f89 */ /* 0x000ea200000e0000 */
[----:B------:R-:W-:-:S03]  /*0d90*/  IMAD R31, R19, R31, RZ ;  /* 0x0000001f131f7224 */ /* 0x000fc600078e02ff */
[----:B------:R-:W-:Y:S02]  /*0da0*/  LOP3.LUT R30, R29, 0xffff, RZ, 0xc0, !PT ;  /* 0x0000ffff1d1e7812 */ /* 0x000fe400078ec0ff */
[----:B------:R-:W-:-:S04]  /*0db0*/  LOP3.LUT R32, R31, 0xffff, RZ, 0xc0, !PT ;  /* 0x0000ffff1f207812 */ /* 0x000fc800078ec0ff */
[----:B------:R-:W3:Y:S04]  /*0dc0*/  SHFL.BFLY PT, R30, R30, 0x4, 0x1f ;  /* 0x0c801f001e1e7f89 */ /* 0x000ee800000e0000 */
[----:B------:R-:W4:Y:S01]  /*0dd0*/  SHFL.BFLY PT, R32, R32, 0x4, 0x1f ;  /* 0x0c801f0020207f89 */ /* 0x000f2200000e0000 */
[----:B-1----:R-:W-:Y:S02]  /*0de0*/  IMAD.IADD R25, R24, 0x1, R25 ;  /* 0x0000000118197824 */ /* 0x002fe400078e0219 */
[----:B--2---:R-:W-:-:S05]  /*0df0*/  IMAD.IADD R28, R26, 0x1, R27 ;  /* 0x000000011a1c7824 */ /* 0x004fca00078e021b */
[CC--:B------:R-:W-:Y:S02]  /*0e00*/  FSETP.GEU.XOR P1, PT, R25.reuse, R28.reuse, !P0 ;  /* 0x0000001c1900720b */ /* 0x0c0fe4000472e800 */
[----:B------:R-:W-:Y:S01]  /*0e10*/  LOP3.LUT R25, R25, R28, RZ, 0x3c, !PT ;  /* 0x0000001c19197212 */ /* 0x000fe200078e3cff */
[----:B---3--:R-:W-:-:S03]  /*0e20*/  IMAD.IADD R29, R29, 0x1, R30 ;  /* 0x000000011d1d7824 */ /* 0x008fc600078e021e */
[----:B------:R-:W-:Y:S01]  /*0e30*/  SEL R24, R25, RZ, !P1 ;  /* 0x000000ff19187207 */ /* 0x000fe20004800000 */
[----:B----4-:R-:W-:-:S03]  /*0e40*/  IMAD.IADD R34, R31, 0x1, R32 ;  /* 0x000000011f227824 */ /* 0x010fc600078e0220 */
[----:B------:R-:W-:Y:S02]  /*0e50*/  LOP3.LUT R9, R24, R9, RZ, 0x3c, !PT ;  /* 0x0000000918097212 */ /* 0x000fe400078e3cff */
[----:B------:R-:W-:-:S03]  /*0e60*/  LOP3.LUT R29, R29, R34, RZ, 0x3c, !PT ;  /* 0x000000221d1d7212 */ /* 0x000fc600078e3cff */
[----:B------:R-:W-:Y:S01]  /*0e70*/  IMAD R24, R7, R9, RZ ;  /* 0x0000000907187224 */ /* 0x000fe200078e02ff */
[----:B------:R-:W-:-:S04]  /*0e80*/  SEL R29, R29, RZ, !P1 ;  /* 0x000000ff1d1d7207 */ /* 0x000fc80004800000 */
[----:B------:R-:W1:Y:S01]  /*0e90*/  SHFL.BFLY PT, R25, R24, 0x2, 0x1f ;  /* 0x0c401f0018197f89 */ /* 0x000e6200000e0000 */
[----:B------:R-:W-:-:S04]  /*0ea0*/  LOP3.LUT R0, R29, R0, RZ, 0x3c, !PT ;  /* 0x000000001d007212 */ /* 0x000fc800078e3cff */
[----:B------:R-:W-:-:S05]  /*0eb0*/  PRMT R26, R0, 0x9910, RZ ;  /* 0x00009910001a7816 */ /* 0x000fca00000000ff */
[-C--:B------:R-:W-:Y:S02]  /*0ec0*/  IMAD R29, R5, R26.reuse, RZ ;  /* 0x0000001a051d7224 */ /* 0x080fe400078e02ff */
[----:B------:R-:W-:Y:S02]  /*0ed0*/  IMAD R31, R11, R26, RZ ;  /* 0x0000001a0b1f7224 */ /* 0x000fe400078e02ff */
[----:B------:R-:W-:Y:S01]  /*0ee0*/  IMAD R26, R10, R9, RZ ;  /* 0x000000090a1a7224 */ /* 0x000fe200078e02ff */
[----:B------:R-:W-:Y:S02]  /*0ef0*/  LOP3.LUT R30, R29, 0xffff, RZ, 0xc0, !PT ;  /* 0x0000ffff1d1e7812 */ /* 0x000fe400078ec0ff */
[----:B------:R-:W-:Y:S02]  /*0f00*/  LOP3.LUT R32, R31, 0xffff, RZ, 0xc0, !PT ;  /* 0x0000ffff1f207812 */ /* 0x000fe400078ec0ff */
[----:B------:R-:W2:Y:S04]  /*0f10*/  SHFL.BFLY PT, R27, R26, 0x2, 0x1f ;  /* 0x0c401f001a1b7f89 */ /* 0x000ea800000e0000 */
[----:B------:R-:W3:Y:S01]  /*0f20*/  SHFL.BFLY PT, R30, R30, 0x2, 0x1f ;  /* 0x0c401f001e1e7f89 */ /* 0x000ee200000e0000 */
[----:B-1----:R-:W-:-:S03]  /*0f30*/  IMAD.IADD R25, R24, 0x1, R25 ;  /* 0x0000000118197824 */ /* 0x002fc600078e0219 */
[----:B------:R-:W1:Y:S01]  /*0f40*/  SHFL.BFLY PT, R32, R32, 0x2, 0x1f ;  /* 0x0c401f0020207f89 */ /* 0x000e6200000e0000 */
[----:B--2---:R-:W-:Y:S02]  /*0f50*/  IMAD.IADD R28, R26, 0x1, R27 ;  /* 0x000000011a1c7824 */ /* 0x004fe400078e021b */
[----:B---3--:R-:W-:-:S03]  /*0f60*/  IMAD.IADD R29, R29, 0x1, R30 ;  /* 0x000000011d1d7824 */ /* 0x008fc600078e021e */
[CC--:B------:R-:W-:Y:S02]  /*0f70*/  FSETP.GEU.XOR P1, PT, R25.reuse, R28.reuse, !P0 ;  /* 0x0000001c1900720b */ /* 0x0c0fe4000472e800 */
[----:B------:R-:W-:Y:S01]  /*0f80*/  LOP3.LUT R25, R25, R28, RZ, 0x3c, !PT ;  /* 0x0000001c19197212 */ /* 0x000fe200078e3cff */
[----:B-1----:R-:W-:-:S03]  /*0f90*/  IMAD.IADD R34, R31, 0x1, R32 ;  /* 0x000000011f227824 */ /* 0x002fc600078e0220 */
[----:B------:R-:W-:Y:S02]  /*0fa0*/  SEL R24, R25, RZ, !P1 ;  /* 0x000000ff19187207 */ /* 0x000fe40004800000 */
[----:B------:R-:W-:Y:S02]  /*0fb0*/  LOP3.LUT R29, R29, R34, RZ, 0x3c, !PT ;  /* 0x000000221d1d7212 */ /* 0x000fe400078e3cff */
[----:B------:R-:W-:Y:S02]  /*0fc0*/  LOP3.LUT R9, R24, R9, RZ, 0x3c, !PT ;  /* 0x0000000918097212 */ /* 0x000fe400078e3cff */
[----:B------:R-:W-:Y:S02]  /*0fd0*/  SEL R29, R29, RZ, !P1 ;  /* 0x000000ff1d1d7207 */ /* 0x000fe40004800000 */
[----:B------:R-:W-:Y:S01]  /*0fe0*/  ISETP.NE.U32.AND P1, PT, R35, 0x1, PT ;  /* 0x000000012300780c */ /* 0x000fe20003f25070 */
        /* <DEDUP_REMOVED lines=16> */
[----:B---3--:R-:W-:Y:S02]  /*10f0*/  IMAD.IADD R29, R29, 0x1, R30 ;  /* 0x000000011d1d7824 */ /* 0x008fe400078e021e */
[----:B----4-:R-:W-:Y:S01]  /*1100*/  IMAD.IADD R28, R31, 0x1, R32 ;  /* 0x000000011f1c7824 */ /* 0x010fe200078e0220 */
[----:B------:R-:W-:-:S04]  /*1110*/  SHF.R.U32.HI R31, RZ, 0x4, R14 ;  /* 0x00000004ff1f7819 */ /* 0x000fc8000001160e */
        /* <DEDUP_REMOVED lines=13> */
[----:B------:R-:W-:-:S03]  /*11f0*/  IMAD R28, R29, R25, RZ ;  /* 0x000000191d1c7224 */ /* 0x000fc600078e02ff */
[C---:B------:R-:W-:Y:S01]  /*1200*/  LOP3.LUT R34, R27.reuse, 0xffff, RZ, 0xc0, !PT ;  /* 0x0000ffff1b227812 */ /* 0x040fe200078ec0ff */
[-C--:B------:R-:W-:Y:S01]  /*1210*/  IMAD R31, R30, R9.reuse, RZ ;  /* 0x000000091e1f7224 */ /* 0x080fe200078e02ff */
[----:B------:R-:W-:Y:S01]  /*1220*/  LOP3.LUT R29, R28, 0xffff, RZ, 0xc0, !PT ;  /* 0x0000ffff1c1d7812 */ /* 0x000fe200078ec0ff */
[----:B------:R-:W-:Y:S02]  /*1230*/  IMAD R30, R26, R9, RZ ;  /* 0x000000091a1e7224 */ /* 0x000fe400078e02ff */
[----:B------:R-:W1:Y:S04]  /*1240*/  SHFL.BFLY PT, R26, R34, 0x10, 0x1f ;  /* 0x0e001f00221a7f89 */ /* 0x000e6800000e0000 */
[----:B------:R-:W2:Y:S04]  /*1250*/  SHFL.BFLY PT, R32, R31, 0x10, 0x1f ;  /* 0x0e001f001f207f89 */ /* 0x000ea800000e0000 */
[----:B------:R-:W3:Y:S04]  /*1260*/  SHFL.BFLY PT, R33, R30, 0x10, 0x1f ;  /* 0x0e001f001e217f89 */ /* 0x000ee800000e0000 */
[----:B------:R-:W4:Y:S01]  /*1270*/  SHFL.BFLY PT, R29, R29, 0x10, 0x1f ;  /* 0x0e001f001d1d7f89 */ /* 0x000f2200000e0000 */
[----:B-1----:R-:W-:-:S02]  /*1280*/  IMAD.IADD R26, R27, 0x1, R26 ;  /* 0x000000011b1a7824 */ /* 0x002fc400078e021a */
[----:B--2---:R-:W-:Y:S02]  /*1290*/  IMAD.IADD R32, R31, 0x1, R32 ;  /* 0x000000011f207824 */ /* 0x004fe400078e0220 */
[----:B---3--:R-:W-:Y:S02]  /*12a0*/  IMAD.IADD R33, R30, 0x1, R33 ;  /* 0x000000011e217824 */ /* 0x008fe400078e0221 */
[----:B----4-:R-:W-:-:S03]  /*12b0*/  IMAD.IADD R27, R28, 0x1, R29 ;  /* 0x000000011c1b7824 */ /* 0x010fc600078e021d */
[CC--:B------:R-:W-:Y:S02]  /*12c0*/  FSETP.GEU.XOR P0, PT, R32.reuse, R33.reuse, !P1 ;  /* 0x000000212000720b */ /* 0x0c0fe40004f0e800 */
[----:B------:R-:W-:Y:S02]  /*12d0*/  LOP3.LUT R32, R32, R33, RZ, 0x3c, !PT ;  /* 0x0000002120207212 */ /* 0x000fe400078e3cff */
[----:B------:R-:W-:Y:S02]  /*12e0*/  LOP3.LUT R26, R26, R27, RZ, 0x3c, !PT ;  /* 0x0000001b1a1a7212 */ /* 0x000fe400078e3cff */
[----:B------:R-:W-:Y:S02]  /*12f0*/  SEL R32, R32, RZ, !P0 ;  /* 0x000000ff20207207 */ /* 0x000fe40004000000 */
[----:B------:R-:W-:Y:S02]  /*1300*/  SEL R27, R26, RZ, !P0 ;  /* 0x000000ff1a1b7207 */ /* 0x000fe40004000000 */
[----:B------:R-:W-:-:S02]  /*1310*/  LOP3.LUT R9, R32, R9, RZ, 0x3c, !PT ;  /* 0x0000000920097212 */ /* 0x000fc400078e3cff */
[----:B------:R-:W-:-:S03]  /*1320*/  LOP3.LUT R0, R27, R0, RZ, 0x3c, !PT ;  /* 0x000000001b007212 */ /* 0x000fc600078e3cff */
[-C--:B------:R-:W-:Y:S01]  /*1330*/  IMAD R31, R20, R9.reuse, RZ ;  /* 0x00000009141f7224 */ /* 0x080fe200078e02ff */
[----:B------:R-:W-:Y:S01]  /*1340*/  PRMT R26, R0, 0x9910, RZ ;  /* 0x00009910001a7816 */ /* 0x000fe200000000ff */
[----:B------:R-:W-:-:S03]  /*1350*/  IMAD R30, R21, R9, RZ ;  /* 0x00000009151e7224 */ /* 0x000fc600078e02ff */
[----:B------:R-:W1:Y:S01]  /*1360*/  SHFL.BFLY PT, R32, R31, 0x8, 0x1f ;  /* 0x0d001f001f207f89 */ /* 0x000e6200000e0000 */
[-C--:B------:R-:W-:Y:S02]  /*1370*/  IMAD R27, R22, R26.reuse, RZ ;  /* 0x0000001a161b7224 */ /* 0x080fe400078e02ff */
[----:B------:R-:W-:Y:S01]  /*1380*/  IMAD R26, R23, R26, RZ ;  /* 0x0000001a171a7224 */ /* 0x000fe200078e02ff */
[----:B------:R-:W2:Y:S02]  /*1390*/  SHFL.BFLY PT, R33, R30, 0x8, 0x1f ;  /* 0x0d001f001e217f89 */ /* 0x000ea400000e0000 */
        /* <DEDUP_REMOVED lines=13> */
[-C--:B------:R-:W-:Y:S01]  /*1470*/  IMAD R30, R16, R9.reuse, RZ ;  /* 0x00000009101e7224 */ /* 0x080fe200078e02ff */
[----:B------:R-:W-:Y:S01]  /*1480*/  SEL R27, R26, RZ, !P0 ;  /* 0x000000ff1a1b7207 */ /* 0x000fe20004000000 */
[----:B------:R-:W-:-:S03]  /*1490*/  IMAD R29, R17, R9, RZ ;  /* 0x00000009111d7224 */ /* 0x000fc600078e02ff */
[----:B------:R-:W-:Y:S01]  /*14a0*/  LOP3.LUT R0, R27, R0, RZ, 0x3c, !PT ;  /* 0x000000001b007212 */ /* 0x000fe200078e3cff */
[----:B------:R-:W1:Y:S03]  /*14b0*/  SHFL.BFLY PT, R33, R30, 0x4, 0x1f ;  /* 0x0c801f001e217f89 */ /* 0x000e6600000e0000 */
[----:B------:R-:W-:Y:S01]  /*14c0*/  PRMT R27, R0, 0x9910, RZ ;  /* 0x00009910001b7816 */ /* 0x000fe200000000ff */
[----:B------:R-:W2:Y:S04]  /*14d0*/  SHFL.BFLY PT, R32, R29, 0x4, 0x1f ;  /* 0x0c801f001d207f89 */ /* 0x000ea800000e0000 */
[-C--:B------:R-:W-:Y:S02]  /*14e0*/  IMAD R26, R18, R27.reuse, RZ ;  /* 0x0000001b121a7224 */ /* 0x080fe400078e02ff */
        /* <DEDUP_REMOVED lines=8> */
[----:B------:R-:W-:-:S04]  /*1570*/  LOP3.LUT R32, R33, R32, RZ, 0x3c, !PT ;  /* 0x0000002021207212 */ /* 0x000fc800078e3cff */
[----:B------:R-:W-:-:S04]  /*1580*/  SEL R32, R32, RZ, !P0 ;  /* 0x000000ff20207207 */ /* 0x000fc80004000000 */
[----:B------:R-:W-:Y:S01]  /*1590*/  LOP3.LUT R29, R32, R9, RZ, 0x3c, !PT ;  /* 0x00000009201d7212 */ /* 0x000fe200078e3cff */
[----:B---3--:R-:W-:Y:S02]  /*15a0*/  IMAD.IADD R26, R26, 0x1, R31 ;  /* 0x000000011a1a7824 */ /* 0x008fe400078e021f */
[----:B----4-:R-:W-:Y:S02]  /*15b0*/  IMAD.IADD R27, R27, 0x1, R28 ;  /* 0x000000011b1b7824 */ /* 0x010fe400078e021c */
[-C--:B------:R-:W-:Y:S02]  /*15c0*/  IMAD R9, R7, R29.reuse, RZ ;  /* 0x0000001d07097224 */ /* 0x080fe400078e02ff */
[----:B------:R-:W-:Y:S01]  /*15d0*/  IMAD R28, R10, R29, RZ ;  /* 0x0000001d0a1c7224 */ /* 0x000fe200078e02ff */
[----:B------:R-:W-:Y:S02]  /*15e0*/  LOP3.LUT R26, R26, R27, RZ, 0x3c, !PT ;  /* 0x0000001b1a1a7212 */ /* 0x000fe400078e3cff */
[----:B------:R-:W1:Y:S02]  /*15f0*/  SHFL.BFLY PT, R30, R9, 0x2, 0x1f ;  /* 0x0c401f00091e7f89 */ /* 0x000e6400000e0000 */
[----:B------:R-:W-:-:S02]  /*1600*/  SEL R27, R26, RZ, !P0 ;  /* 0x000000ff1a1b7207 */ /* 0x000fc40004000000 */
[----:B------:R-:W2:Y:S02]  /*1610*/  SHFL.BFLY PT, R31, R28, 0x2, 0x1f ;  /* 0x0c401f001c1f7f89 */ /* 0x000ea400000e0000 */
[----:B------:R-:W-:-:S04]  /*1620*/  LOP3.LUT R26, R27, R0, RZ, 0x3c, !PT ;  /* 0x000000001b1a7212 */ /* 0x000fc800078e3cff */
[----:B------:R-:W-:-:S05]  /*1630*/  PRMT R32, R26, 0x9910, RZ ;  /* 0x000099101a207816 */ /* 0x000fca00000000ff */
[-C--:B------:R-:W-:Y:S02]  /*1640*/  IMAD R0, R5, R32.reuse, RZ ;  /* 0x0000002005007224 */ /* 0x080fe400078e02ff */
[----:B------:R-:W-:-:S03]  /*1650*/  IMAD R27, R11, R32, RZ ;  /* 0x000000200b1b7224 */ /* 0x000fc600078e02ff */
[----:B------:R-:W-:Y:S02]  /*1660*/  LOP3.LUT R32, R0, 0xffff, RZ, 0xc0, !PT ;  /* 0x0000ffff00207812 */ /* 0x000fe400078ec0ff */
[----:B------:R-:W-:Y:S01]  /*1670*/  LOP3.LUT R34, R27, 0xffff, RZ, 0xc0, !PT ;  /* 0x0000ffff1b227812 */ /* 0x000fe200078ec0ff */
[----:B-1----:R-:W-:Y:S02]  /*1680*/  IMAD.IADD R30, R9, 0x1, R30 ;  /* 0x00000001091e7824 */ /* 0x002fe400078e021e */
[----:B------:R-:W1:Y:S01]  /*1690*/  SHFL.BFLY PT, R33, R32, 0x2, 0x1f ;  /* 0x0c401f0020217f89 */ /* 0x000e6200000e0000 */
[----:B--2---:R-:W-:-:S03]  /*16a0*/  IMAD.IADD R31, R28, 0x1, R31 ;  /* 0x000000011c1f7824 */ /* 0x004fc600078e021f */
[----:B------:R-:W2:Y:S02]  /*16b0*/  SHFL.BFLY PT, R34, R34, 0x2, 0x1f ;  /* 0x0c401f0022227f89 */ /* 0x000ea400000e0000 */
[CC--:B------:R-:W-:Y:S02]  /*16c0*/  FSETP.GEU.XOR P0, PT, R30.reuse, R31.reuse, !P1 ;  /* 0x0000001f1e00720b */ /* 0x0c0fe40004f0e800 */
[----:B------:R-:W-:-:S04]  /*16d0*/  LOP3.LUT R30, R30, R31, RZ, 0x3c, !PT ;  /* 0x0000001f1e1e7212 */ /* 0x000fc800078e3cff */
[----:B------:R-:W-:-:S04]  /*16e0*/  SEL R30, R30, RZ, !P0 ;  /* 0x000000ff1e1e7207 */ /* 0x000fc80004000000 */
[----:B------:R-:W-:-:S05]  /*16f0*/  LOP3.LUT R29, R30, R29, RZ, 0x3c, !PT ;  /* 0x0000001d1e1d7212 */ /* 0x000fca00078e3cff */
[-C--:B------:R-:W-:Y:S02]  /*1700*/  IMAD R28, R6, R29.reuse, RZ ;  /* 0x0000001d061c7224 */ /* 0x080fe400078e02ff */
[----:B------:R-:W-:Y:S02]  /*1710*/  IMAD R31, R8, R29, RZ ;  /* 0x0000001d081f7224 */ /* 0x000fe400078e02ff */
[----:B-1----:R-:W-:Y:S01]  /*1720*/  IMAD.IADD R33, R0, 0x1, R33 ;  /* 0x0000000100217824 */ /* 0x002fe200078e0221 */
[----:B------:R-:W1:Y:S01]  /*1730*/  SHFL.BFLY PT, R9, R28, 0x1, 0x1f ;  /* 0x0c201f001c097f89 */ /* 0x000e6200000e0000 */
[----:B--2---:R-:W-:-:S03]  /*1740*/  IMAD.IADD R0, R27, 0x1, R34 ;  /* 0x000000011b007824 */ /* 0x004fc600078e0222 */
[----:B------:R-:W2:Y:S02]  /*1750*/  SHFL.BFLY PT, R30, R31, 0x1, 0x1f ;  /* 0x0c201f001f1e7f89 */ /* 0x000ea400000e0000 */
[----:B------:R-:W-:-:S04]  /*1760*/  LOP3.LUT R0, R33, R0, RZ, 0x3c, !PT ;  /* 0x0000000021007212 */ /* 0x000fc800078e3cff */
[----:B------:R-:W-:Y:S02]  /*1770*/  SEL R27, R0, RZ, !P0 ;  /* 0x000000ff001b7207 */ /* 0x000fe40004000000 */
[----:B------:R-:W-:Y:S02]  /*1780*/  SHF.R.U32.HI R0, RZ, 0x5, R14 ;  /* 0x00000005ff007819 */ /* 0x000fe4000001160e */
[----:B------:R-:W-:Y:S02]  /*1790*/  LOP3.LUT R26, R27, R26, RZ, 0x3c, !PT ;  /* 0x0000001a1b1a7212 */ /* 0x000fe400078e3cff */
[----:B------:R-:W-:Y:S02]  /*17a0*/  ISETP.NE.AND P0, PT, R8, RZ, PT ;  /* 0x000000ff0800720c */ /* 0x000fe40003f05270 */
[----:B------:R-:W-:Y:S02]  /*17b0*/  PRMT R33, R26, 0x9910, RZ ;  /* 0x000099101a217816 */ /* 0x000fe400000000ff */
[----:B------:R-:W-:-:S03]  /*17c0*/  ISETP.LT.AND P2, PT, R14, 0x40, !P0 ;  /* 0x000000400e00780c */ /* 0x000fc60004741270 */
[-C--:B------:R-:W-:Y:S02]  /*17d0*/  IMAD R32, R4, R33.reuse, RZ ;  /* 0x0000002104207224 */ /* 0x080fe400078e02ff */
[----:B-1----:R-:W-:Y:S02]  /*17e0*/  IMAD.IADD R9, R28, 0x1, R9 ;  /* 0x000000011c097824 */ /* 0x002fe400078e0209 */
[----:B------:R-:W-:Y:S01]  /*17f0*/  IMAD.SHL.U32 R28, R14, 0x2, RZ ;  /* 0x000000020e1c7824 */ /* 0x000fe200078e00ff */
[----:B------:R-:W-:Y:S01]  /*1800*/  LOP3.LUT R34, R32, 0xffff, RZ, 0xc0, !PT ;  /* 0x0000ffff20227812 */ /* 0x000fe200078ec0ff */
[----:B--2---:R-:W-:Y:S02]  /*1810*/  IMAD.IADD R30, R31, 0x1, R30 ;  /* 0x000000011f1e7824 */ /* 0x004fe400078e021e */
[----:B------:R-:W-:Y:S02]  /*1820*/  IMAD R33, R8, R33, RZ ;  /* 0x0000002108217224 */ /* 0x000fe400078e02ff */
[----:B------:R-:W1:Y:S01]  /*1830*/  SHFL.BFLY PT, R35, R34, 0x1, 0x1f ;  /* 0x0c201f0022237f89 */ /* 0x000e6200000e0000 */
[----:B------:R-:W-:-:S02]  /*1840*/  FSETP.GEU.XOR P1, PT, R9, R30, !P1 ;  /* 0x0000001e0900720b */ /* 0x000fc40004f2e800 */
[----:B------:R-:W-:-:S04]  /*1850*/  LOP3.LUT R9, R9, R30, RZ, 0x3c, !PT ;  /* 0x0000001e09097212 */ /* 0x000fc800078e3cff */
[----:B------:R-:W-:Y:S02]  /*1860*/  SEL R30, R9, RZ, !P1 ;  /* 0x000000ff091e7207 */ /* 0x000fe40004800000 */
[----:B------:R-:W-:Y:S01]  /*1870*/  SGXT.U32 R9, R0, 0x1 ;  /* 0x000000010009781a */ /* 0x000fe20000000000 */
[----:B------:R-:W-:Y:S01]  /*1880*/  IMAD.SHL.U32 R0, R14, 0x4, RZ ;  /* 0x000000040e007824 */ /* 0x000fe200078e00ff */
[----:B------:R-:W-:Y:S02]  /*1890*/  LOP3.LUT R30, R30, R29, RZ, 0x3c, !PT ;  /* 0x0000001d1e1e7212 */ /* 0x000fe400078e3cff */
[----:B------:R-:W-:Y:S02]  /*18a0*/  LOP3.LUT R31, R9, 0x1, RZ, 0x3c, !PT ;  /* 0x00000001091f7812 */ /* 0x000fe400078e3cff */
[----:B------:R-:W-:-:S03]  /*18b0*/  LOP3.LUT R29, R9, 0x3e, R28, 0xf8, !PT ;  /* 0x0000003e091d7812 */ /* 0x000fc600078ef81c */
[----:B------:R-:W-:Y:S01]  /*18c0*/  IMAD R36, R31, R30, RZ ;  /* 0x0000001e1f247224 */ /* 0x000fe200078e02ff */
[C---:B------:R-:W-:Y:S02]  /*18d0*/  LEA R27, R29.reuse, UR4, 0x2 ;  /* 0x000000041d1b7c11 */ /* 0x040fe4000f8e10ff */
[----:B------:R-:W-:-:S03]  /*18e0*/  LEA R29, R29, UR4, 0x1 ;  /* 0x000000041d1d7c11 */ /* 0x000fc6000f8e08ff */
[----:B------:R2:W-:Y:S01]  /*18f0*/  STS [R27], R36 ;  /* 0x000000241b007388 */ /* 0x0005e20000000800 */
[----:B-1----:R-:W-:Y:S01]  /*1900*/  IMAD.IADD R32, R32, 0x1, R35 ;  /* 0x0000000120207824 */ /* 0x002fe200078e0223 */
[----:B------:R-:W-:Y:S01]  /*1910*/  LOP3.LUT R35, R33, 0xffff, RZ, 0xc0, !PT ;  /* 0x0000ffff21237812 */ /* 0x000fe200078ec0ff */
[----:B------:R-:W-:Y:S01]  /*1920*/  BAR.SYNC.DEFER_BLOCKING 0x0 ;  /* 0x0000000000007b1d */ /* 0x000fe20000010000 */
[----:B--2---:R-:W-:-:S05]  /*1930*/  PRMT R36, R31, 0x9910, RZ ;  /* 0x000099101f247816 */ /* 0x004fca00000000ff */
[----:B------:R-:W1:Y:S04]  /*1940*/  SHFL.BFLY PT, R34, R35, 0x1, 0x1f ;  /* 0x0c201f0023227f89 */ /* 0x000e6800000e0000 */
[----:B------:R-:W2:Y:S01]  /*1950*/  @!P3 LDS R13, [R0+UR4] ;  /* 0x00000004000db984 */ /* 0x000ea20008000800 */
[----:B-1----:R-:W-:-:S05]  /*1960*/  IMAD.IADD R33, R33, 0x1, R34 ;  /* 0x0000000121217824 */ /* 0x002fca00078e0222 */
[----:B------:R-:W-:-:S04]  /*1970*/  LOP3.LUT R32, R32, R33, RZ, 0x3c, !PT ;  /* 0x0000002120207212 */ /* 0x000fc800078e3cff */
[----:B------:R-:W-:Y:S02]  /*1980*/  SEL R33, R32, RZ, !P1 ;  /* 0x000000ff20217207 */ /* 0x000fe40004800000 */
[----:B------:R-:W-:Y:S02]  /*1990*/  LOP3.LUT R32, R28, 0x3e, RZ, 0xc0, !PT ;  /* 0x0000003e1c207812 */ /* 0x000fe400078ec0ff */
[----:B------:R-:W-:Y:S02]  /*19a0*/  LOP3.LUT R26, R33, R26, RZ, 0x3c, !PT ;  /* 0x0000001a211a7212 */ /* 0x000fe400078e3cff */
[----:B------:R-:W-:Y:S02]  /*19b0*/  LEA R33, R32, UR4, 0x2 ;  /* 0x0000000420217c11 */ /* 0x000fe4000f8e10ff */
[----:B------:R-:W-:Y:S02]  /*19c0*/  PRMT R31, R26, 0x9910, RZ ;  /* 0x000099101a1f7816 */ /* 0x000fe400000000ff */
[----:B------:R-:W-:-:S03]  /*19d0*/  LEA R32, R32, UR4, 0x1 ;  /* 0x0000000420207c11 */ /* 0x000fc6000f8e08ff */
[----:B------:R-:W-:Y:S01]  /*19e0*/  IMAD R36, R36, R31, RZ ;  /* 0x0000001f24247224 */ /* 0x000fe200078e02ff */
[----:B--2---:R-:W1:Y:S02]  /*19f0*/  SHFL.BFLY PT, R34, R13, 0x1, 0x1f ;  /* 0x0c201f000d227f89 */ /* 0x004e6400000e0000 */
[----:B-1----:R-:W-:Y:S02]  /*1a00*/  IMAD.IADD R37, R13, 0x1, R34 ;  /* 0x000000010d257824 */ /* 0x002fe400078e0222 */
[----:B------:R-:W-:-:S03]  /*1a10*/  IMAD R34, R9, R30, RZ ;  /* 0x0000001e09227224 */ /* 0x000fc600078e02ff */
[----:B------:R1:W-:Y:S01]  /*1a20*/  @P2 STS [R0+UR4], R37 ;  /* 0x0000002500002988 */ /* 0x0003e20008000804 */
[----:B------:R-:W-:Y:S01]  /*1a30*/  BAR.SYNC.DEFER_BLOCKING 0x0 ;  /* 0x0000000000007b1d */ /* 0x000fe20000010000 */
[----:B-1----:R-:W-:-:S05]  /*1a40*/  PRMT R37, R9, 0x9910, RZ ;  /* 0x0000991009257816 */ /* 0x002fca00000000ff */
[----:B------:R-:W-:Y:S02]  /*1a50*/  LDS R13, [R33] ;  /* 0x00000000210d7984 */ /* 0x000fe40000000800 */
[----:B------:R-:W-:Y:S06]  /*1a60*/  BAR.SYNC.DEFER_BLOCKING 0x0 ;  /* 0x0000000000007b1d */ /* 0x000fec0000010000 */
[----:B------:R-:W-:Y:S02]  /*1a70*/  STS [R27], R34 ;  /* 0x000000221b007388 */ /* 0x000fe40000000800 */
[----:B------:R-:W-:Y:S06]  /*1a80*/  BAR.SYNC.DEFER_BLOCKING 0x0 ;  /* 0x0000000000007b1d */ /* 0x000fec0000010000 */
[----:B------:R-:W1:Y:S04]  /*1a90*/  @!P3 LDS R12, [R0+UR4] ;  /* 0x00000004000cb984 */ /* 0x000e680008000800 */
[----:B-1----:R-:W1:Y:S02]  /*1aa0*/  SHFL.BFLY PT, R35, R12, 0x1, 0x1f ;  /* 0x0c201f000c237f89 */ /* 0x002e6400000e0000 */
[----:B-1----:R-:W-:-:S05]  /*1ab0*/  IMAD.IADD R35, R12, 0x1, R35 ;  /* 0x000000010c237824 */ /* 0x002fca00078e0223 */
[----:B------:R-:W-:Y:S01]  /*1ac0*/  @P2 STS [R0+UR4], R35 ;  /* 0x0000002300002988 */ /* 0x000fe20008000804 */
[----:B------:R-:W-:Y:S06]  /*1ad0*/  BAR.SYNC.DEFER_BLOCKING 0x0 ;  /* 0x0000000000007b1d */ /* 0x000fec0000010000 */
[----:B------:R-:W1:Y:S02]  /*1ae0*/  LDS R34, [R33] ;  /* 0x0000000021227984 */ /* 0x000e640000000800 */
[----:B------:R-:W-:Y:S06]  /*1af0*/  BAR.SYNC.DEFER_BLOCKING 0x0 ;  /* 0x0000000000007b1d */ /* 0x000fec0000010000 */
[----:B------:R-:W-:Y:S02]  /*1b00*/  STS.U16 [R29], R36 ;  /* 0x000000241d007388 */ /* 0x000fe40000000400 */
[----:B------:R-:W-:Y:S01]  /*1b10*/  BAR.SYNC.DEFER_BLOCKING 0x0 ;  /* 0x0000000000007b1d */ /* 0x000fe20000010000 */
[----:B-1----:R-:W-:-:S02]  /*1b20*/  FSETP.GEU.AND P1, PT, R13, R34, PT ;  /* 0x000000220d00720b */ /* 0x002fc40003f2e000 */
[----:B------:R-:W-:-:S04]  /*1b30*/  LOP3.LUT R13, R34, R13, RZ, 0x3c, !PT ;  /* 0x0000000d220d7212 */ /* 0x000fc800078e3cff */
[----:B------:R-:W-:-:S04]  /*1b40*/  SEL R13, R13, RZ, !P1 ;  /* 0x000000ff0d0d7207 */ /* 0x000fc80004800000 */
[----:B------:R-:W-:Y:S01]  /*1b50*/  LOP3.LUT R30, R30, R13, RZ, 0x3c, !PT ;  /* 0x0000000d1e1e7212 */ /* 0x000fe200078e3cff */
[----:B------:R-:W1:Y:S04]  /*1b60*/  @!P3 LDS.U16 R3, [R28+UR4] ;  /* 0x000000041c03b984 */ /* 0x000e680008000400 */
[----:B-1----:R-:W1:Y:S02]  /*1b70*/  SHFL.BFLY PT, R12, R3, 0x1, 0x1f ;  /* 0x0c201f00030c7f89 */ /* 0x002e6400000e0000 */
[----:B-1----:R-:W-:Y:S02]  /*1b80*/  IMAD.IADD R27, R3, 0x1, R12 ;  /* 0x00000001031b7824 */ /* 0x002fe400078e020c */
[----:B------:R-:W-:-:S03]  /*1b90*/  IMAD.MOV.U32 R12, RZ, RZ, R37 ;  /* 0x000000ffff0c7224 */ /* 0x000fc600078e0025 */
[----:B------:R-:W-:Y:S01]  /*1ba0*/  @P2 STS.U16 [R28+UR4], R27 ;  /* 0x0000001b1c002988 */ /* 0x000fe20008000404 */
[----:B------:R-:W-:Y:S01]  /*1bb0*/  IMAD R31, R31, R12, RZ ;  /* 0x0000000c1f1f7224 */ /* 0x000fe200078e02ff */
[----:B------:R-:W-:Y:S06]  /*1bc0*/  BAR.SYNC.DEFER_BLOCKING 0x0 ;  /* 0x0000000000007b1d */ /* 0x000fec0000010000 */
[----:B------:R-:W-:Y:S02]  /*1bd0*/  LDS.U16 R12, [R32] ;  /* 0x00000000200c7984 */ /* 0x000fe40000000400 */
[----:B------:R-:W-:Y:S06]  /*1be0*/  BAR.SYNC.DEFER_BLOCKING 0x0 ;  /* 0x0000000000007b1d */ /* 0x000fec0000010000 */
[----:B------:R1:W-:Y:S02]  /*1bf0*/  STS.U16 [R29], R31 ;  /* 0x0000001f1d007388 */ /* 0x0003e40000000400 */
[----:B------:R-:W-:Y:S01]  /*1c00*/  BAR.SYNC.DEFER_BLOCKING 0x0 ;  /* 0x0000000000007b1d */ /* 0x000fe20000010000 */
[----:B-1----:R-:W-:-:S04]  /*1c10*/  SHF.R.U32.HI R31, RZ, 0x4, R14 ;  /* 0x00000004ff1f7819 */ /* 0x002fc8000001160e */
[----:B------:R-:W-:Y:S01]  /*1c20*/  SGXT.U32 R31, R31, 0x1 ;  /* 0x000000011f1f781a */ /* 0x000fe20000000000 */
[----:B------:R-:W1:Y:S04]  /*1c30*/  @!P3 LDS.U16 R2, [R28+UR4] ;  /* 0x000000041c02b984 */ /* 0x000e680008000400 */
[----:B-1----:R-:W1:Y:S02]  /*1c40*/  SHFL.BFLY PT, R3, R2, 0x1, 0x1f ;  /* 0x0c201f0002037f89 */ /* 0x002e6400000e0000 */
[----:B-1----:R-:W-:-:S05]  /*1c50*/  IMAD.IADD R3, R2, 0x1, R3 ;  /* 0x0000000102037824 */ /* 0x002fca00078e0203 */
[----:B------:R1:W-:Y:S01]  /*1c60*/  @P2 STS.U16 [R28+UR4], R3 ;  /* 0x000000031c002988 */ /* 0x0003e20008000404 */
[----:B------:R-:W-:Y:S01]  /*1c70*/  BAR.SYNC.DEFER_BLOCKING 0x0 ;  /* 0x0000000000007b1d */ /* 0x000fe20000010000 */
[----:B-1----:R-:W-:-:S05]  /*1c80*/  LOP3.LUT R3, R31, 0x1, RZ, 0x3c, !PT ;  /* 0x000000011f037812 */ /* 0x002fca00078e3cff */
[----:B------:R-:W-:-:S05]  /*1c90*/  IMAD R2, R3, R30, RZ ;  /* 0x0000001e03027224 */ /* 0x000fca00078e02ff */
[----:B------:R-:W1:Y:S04]  /*1ca0*/  SHFL.BFLY PT, R3, R2, 0x10, 0x1f ;  /* 0x0e001f0002037f89 */ /* 0x000e6800000e0000 */
[----:B------:R-:W2:Y:S01]  /*1cb0*/  LDS.U16 R27, [R32] ;  /* 0x00000000201b7984 */ /* 0x000ea20000000400 */
[----:B-1----:R-:W-:Y:S01]  /*1cc0*/  IMAD.IADD R3, R2, 0x1, R3 ;  /* 0x0000000102037824 */ /* 0x002fe200078e0203 */
[----:B--2---:R-:W-:-:S04]  /*1cd0*/  LOP3.LUT R12, R27, R12, RZ, 0x3c, !PT ;  /* 0x0000000c1b0c7212 */ /* 0x004fc800078e3cff */
[----:B------:R-:W-:Y:S01]  /*1ce0*/  SEL R27, R12, RZ, !P1 ;  /* 0x000000ff0c1b7207 */ /* 0x000fe20004800000 */
[----:B------:R-:W-:-:S03]  /*1cf0*/  IMAD R12, R31, R30, RZ ;  /* 0x0000001e1f0c7224 */ /* 0x000fc600078e02ff */
[----:B------:R-:W-:Y:S02]  /*1d00*/  LOP3.LUT R26, R26, R27, RZ, 0x3c, !PT ;  /* 0x0000001b1a1a7212 */ /* 0x000fe400078e3cff */
[----:B------:R-:W1:Y:S02]  /*1d10*/  SHFL.BFLY PT, R13, R12, 0x10, 0x1f ;  /* 0x0e001f000c0d7f89 */ /* 0x000e6400000e0000 */
[----:B------:R-:W-:-:S05]  /*1d20*/  PRMT R29, R26, 0x9910, RZ ;  /* 0x000099101a1d7816 */ /* 0x000fca00000000ff */
[-C--:B------:R-:W-:Y:S02]  /*1d30*/  IMAD R27, R24, R29.reuse, RZ ;  /* 0x0000001d181b7224 */ /* 0x080fe400078e02ff */
[----:B------:R-:W-:-:S03]  /*1d40*/  IMAD R29, R25, R29, RZ ;  /* 0x0000001d191d7224 */ /* 0x000fc600078e02ff */
[----:B------:R-:W-:Y:S02]  /*1d50*/  LOP3.LUT R25, R27, 0xffff, RZ, 0xc0, !PT ;  /* 0x0000ffff1b197812 */ /* 0x000fe400078ec0ff */
[----:B------:R-:W-:-:S03]  /*1d60*/  LOP3.LUT R31, R29, 0xffff, RZ, 0xc0, !PT ;  /* 0x0000ffff1d1f7812 */ /* 0x000fc600078ec0ff */
[----:B------:R-:W2:Y:S04]  /*1d70*/  SHFL.BFLY PT, R28, R25, 0x10, 0x1f ;  /* 0x0e001f00191c7f89 */ /* 0x000ea800000e0000 */
[----:B------:R-:W3:Y:S01]  /*1d80*/  SHFL.BFLY PT, R32, R31, 0x10, 0x1f ;  /* 0x0e001f001f207f89 */ /* 0x000ee200000e0000 */
[----:B-1----:R-:W-:-:S05]  /*1d90*/  IMAD.IADD R24, R12, 0x1, R13 ;  /* 0x000000010c187824 */ /* 0x002fca00078e020d */
[CC--:B------:R-:W-:Y:S02]  /*1da0*/  FSETP.GEU.AND P1, PT, R3.reuse, R24.reuse, PT ;  /* 0x000000180300720b */ /* 0x0c0fe40003f2e000 */
[----:B------:R-:W-:-:S04]  /*1db0*/  LOP3.LUT R3, R3, R24, RZ, 0x3c, !PT ;  /* 0x0000001803037212 */ /* 0x000fc800078e3cff */
[----:B------:R-:W-:-:S04]  /*1dc0*/  SEL R3, R3, RZ, !P1 ;  /* 0x000000ff03037207 */ /* 0x000fc80004800000 */
[----:B------:R-:W-:Y:S01]  /*1dd0*/  LOP3.LUT R30, R3, R30, RZ, 0x3c, !PT ;  /* 0x0000001e031e7212 */ /* 0x000fe200078e3cff */
[----:B--2---:R-:W-:-:S04]  /*1de0*/  IMAD.IADD R28, R27, 0x1, R28 ;  /* 0x000000011b1c7824 */ /* 0x004fc800078e021c */
[-C--:B------:R-:W-:Y:S02]  /*1df0*/  IMAD R20, R20, R30.reuse, RZ ;  /* 0x0000001e14147224 */ /* 0x080fe400078e02ff */
[----:B---3--:R-:W-:Y:S02]  /*1e00*/  IMAD.IADD R29, R29, 0x1, R32 ;  /* 0x000000011d1d7824 */ /* 0x008fe400078e0220 */
[----:B------:R-:W-:Y:S01]  /*1e10*/  IMAD R21, R21, R30, RZ ;  /* 0x0000001e15157224 */ /* 0x000fe200078e02ff */
[----:B------:R-:W1:Y:S02]  /*1e20*/  SHFL.BFLY PT, R3, R20, 0x8, 0x1f ;  /* 0x0d001f0014037f89 */ /* 0x000e6400000e0000 */
[----:B------:R-:W-:-:S04]  /*1e30*/  LOP3.LUT R28, R28, R29, RZ, 0x3c, !PT ;  /* 0x0000001d1c1c7212 */ /* 0x000fc800078e3cff */
[----:B------:R-:W-:-:S04]  /*1e40*/  SEL R13, R28, RZ, !P1 ;  /* 0x000000ff1c0d7207 */ /* 0x000fc80004800000 */
[----:B------:R-:W-:-:S04]  /*1e50*/  LOP3.LUT R26, R13, R26, RZ, 0x3c, !PT ;  /* 0x0000001a0d1a7212 */ /* 0x000fc800078e3cff */
[----:B------:R-:W-:-:S05]  /*1e60*/  PRMT R2, R26, 0x9910, RZ ;  /* 0x000099101a027816 */ /* 0x000fca00000000ff */
[-C--:B------:R-:W-:Y:S02]  /*1e70*/  IMAD R22, R22, R2.reuse, RZ ;  /* 0x0000000216167224 */ /* 0x080fe400078e02ff */
[----:B------:R-:W-:Y:S02]  /*1e80*/  IMAD R23, R23, R2, RZ ;  /* 0x0000000217177224 */ /* 0x000fe400078e02ff */
[----:B------:R-:W2:Y:S01]  /*1e90*/  SHFL.BFLY PT, R2, R21, 0x8, 0x1f ;  /* 0x0d001f0015027f89 */ /* 0x000ea200000e0000 */
[----:B------:R-:W-:Y:S01]  /*1ea0*/  LOP3.LUT R12, R22, 0xffff, RZ, 0xc0, !PT ;  /* 0x0000ffff160c7812 */ /* 0x000fe200078ec0ff */
[----:B-1----:R-:W-:Y:S01]  /*1eb0*/  IMAD.IADD R3, R20, 0x1, R3 ;  /* 0x0000000114037824 */ /* 0x002fe200078e0203 */
[----:B------:R-:W-:-:S03]  /*1ec0*/  LOP3.LUT R24, R23, 0xffff, RZ, 0xc0, !PT ;  /* 0x0000ffff17187812 */ /* 0x000fc600078ec0ff */
[----:B------:R-:W1:Y:S04]  /*1ed0*/  SHFL.BFLY PT, R13, R12, 0x8, 0x1f ;  /* 0x0d001f000c0d7f89 */ /* 0x000e6800000e0000 */
[----:B------:R-:W3:Y:S01]  /*1ee0*/  SHFL.BFLY PT, R24, R24, 0x8, 0x1f ;  /* 0x0d001f0018187f89 */ /* 0x000ee200000e0000 */
[----:B--2---:R-:W-:-:S05]  /*1ef0*/  IMAD.IADD R2, R21, 0x1, R2 ;  /* 0x0000000115027824 */ /* 0x004fca00078e0202 */
[CC--:B------:R-:W-:Y:S01]  /*1f00*/  FSETP.GEU.AND P1, PT, R3.reuse, R2.reuse, PT ;  /* 0x000000020300720b */ /* 0x0c0fe20003f2e000 */
[----:B-1----:R-:W-:Y:S01]  /*1f10*/  IMAD.IADD R13, R22, 0x1, R13 ;  /* 0x00000001160d7824 */ /* 0x002fe200078e020d */
[----:B------:R-:W-:Y:S01]  /*1f20*/  LOP3.LUT R2, R3, R2, RZ, 0x3c, !PT ;  /* 0x0000000203027212 */ /* 0x000fe200078e3cff */
[----:B---3--:R-:W-:-:S03]  /*1f30*/  IMAD.IADD R22, R23, 0x1, R24 ;  /* 0x0000000117167824 */ /* 0x008fc600078e0218 */
[----:B------:R-:W-:Y:S02]  /*1f40*/  SEL R3, R2, RZ, !P1 ;  /* 0x000000ff02037207 */ /* 0x000fe40004800000 */
[----:B------:R-:W-:Y:S02]  /*1f50*/  LOP3.LUT R13, R13, R22, RZ, 0x3c, !PT ;  /* 0x000000160d0d7212 */ /* 0x000fe400078e3cff */
[----:B------:R-:W-:Y:S02]  /*1f60*/  LOP3.LUT R30, R3, R30, RZ, 0x3c, !PT ;  /* 0x0000001e031e7212 */ /* 0x000fe400078e3cff */
[----:B------:R-:W-:-:S03]  /*1f70*/  SEL R13, R13, RZ, !P1 ;  /* 0x000000ff0d0d7207 */ /* 0x000fc60004800000 */
[----:B------:R-:W-:Y:S01]  /*1f80*/  IMAD R16, R16, R30, RZ ;  /* 0x0000001e10107224 */ /* 0x000fe200078e02ff */
[----:B------:R-:W-:Y:S01]  /*1f90*/  LOP3.LUT R26, R13, R26, RZ, 0x3c, !PT ;  /* 0x0000001a0d1a7212 */ /* 0x000fe200078e3cff */
[----:B------:R-:W-:-:S03]  /*1fa0*/  IMAD R17, R17, R30, RZ ;  /* 0x0000001e11117224 */ /* 0x000fc600078e02ff */
[----:B------:R-:W-:Y:S01]  /*1fb0*/  PRMT R12, R26, 0x9910, RZ ;  /* 0x000099101a0c7816 */ /* 0x000fe200000000ff */
[----:B------:R-:W1:Y:S04]  /*1fc0*/  SHFL.BFLY PT, R3, R16, 0x4, 0x1f ;  /* 0x0c801f0010037f89 */ /* 0x000e6800000e0000 */
[----:B------:R-:W-:-:S04]  /*1fd0*/  IMAD.MOV.U32 R2, RZ, RZ, R12 ;  /* 0x000000ffff027224 */ /* 0x000fc800078e000c */
[-C--:B------:R-:W-:Y:S02]  /*1fe0*/  IMAD R18, R18, R2.reuse, RZ ;  /* 0x0000000212127224 */ /* 0x080fe400078e02ff */
[----:B------:R-:W-:Y:S02]  /*1ff0*/  IMAD R19, R19, R2, RZ ;  /* 0x0000000213137224 */ /* 0x000fe400078e02ff */
[----:B------:R-:W2:Y:S01]  /*2000*/  SHFL.BFLY PT, R2, R17, 0x4, 0x1f ;  /* 0x0c801f0011027f89 */ /* 0x000ea200000e0000 */
[----:B------:R-:W-:Y:S02]  /*2010*/  LOP3.LUT R12, R18, 0xffff, RZ, 0xc0, !PT ;  /* 0x0000ffff120c7812 */ /* 0x000fe400078ec0ff */
[----:B------:R-:W-:-:S03]  /*2020*/  LOP3.LUT R20, R19, 0xffff, RZ, 0xc0, !PT ;  /* 0x0000ffff13147812 */ /* 0x000fc600078ec0ff */
[----:B------:R-:W3:Y:S04]  /*2030*/  SHFL.BFLY PT, R13, R12, 0x4, 0x1f ;  /* 0x0c801f000c0d7f89 */ /* 0x000ee800000e0000 */
[----:B------:R-:W4:Y:S01]  /*2040*/  SHFL.BFLY PT, R20, R20, 0x4, 0x1f ;  /* 0x0c801f0014147f89 */ /* 0x000f2200000e0000 */
[----:B-1----:R-:W-:Y:S02]  /*2050*/  IMAD.IADD R3, R16, 0x1, R3 ;  /* 0x0000000110037824 */ /* 0x002fe400078e0203 */
[----:B--2---:R-:W-:-:S05]  /*2060*/  IMAD.IADD R2, R17, 0x1, R2 ;  /* 0x0000000111027824 */ /* 0x004fca00078e0202 */
[CC--:B------:R-:W-:Y:S01]  /*2070*/  FSETP.GEU.AND P1, PT, R3.reuse, R2.reuse, PT ;  /* 0x000000020300720b */ /* 0x0c0fe20003f2e000 */
[----:B---3--:R-:W-:Y:S01]  /*2080*/  IMAD.IADD R13, R18, 0x1, R13 ;  /* 0x00000001120d7824 */ /* 0x008fe200078e020d */
        /* <DEDUP_REMOVED lines=11> */
[-C--:B------:R-:W-:Y:S02]  /*2140*/  IMAD R12, R5, R16.reuse, RZ ;  /* 0x00000010050c7224 */ /* 0x080fe400078e02ff */
[----:B------:R-:W-:Y:S01]  /*2150*/  IMAD R16, R11, R16, RZ ;  /* 0x000000100b107224 */ /* 0x000fe200078e02ff */
[----:B------:R-:W2:Y:S02]  /*2160*/  SHFL.BFLY PT, R5, R10, 0x2, 0x1f ;  /* 0x0c401f000a057f89 */ /* 0x000ea400000e0000 */
[----:B------:R-:W-:-:S02]  /*2170*/  LOP3.LUT R11, R12, 0xffff, RZ, 0xc0, !PT ;  /* 0x0000ffff0c0b7812 */ /* 0x000fc400078ec0ff */
[----:B------:R-:W-:-:S04]  /*2180*/  LOP3.LUT R17, R16, 0xffff, RZ, 0xc0, !PT ;  /* 0x0000ffff10117812 */ /* 0x000fc800078ec0ff */
[----:B------:R-:W3:Y:S04]  /*2190*/  SHFL.BFLY PT, R11, R11, 0x2, 0x1f ;  /* 0x0c401f000b0b7f89 */ /* 0x000ee800000e0000 */
[----:B------:R-:W4:Y:S01]  /*21a0*/  SHFL.BFLY PT, R17, R17, 0x2, 0x1f ;  /* 0x0c401f0011117f89 */ /* 0x000f2200000e0000 */
[----:B-1----:R-:W-:Y:S02]  /*21b0*/  IMAD.IADD R2, R7, 0x1, R2 ;  /* 0x0000000107027824 */ /* 0x002fe400078e0202 */
[----:B--2---:R-:W-:-:S05]  /*21c0*/  IMAD.IADD R5, R10, 0x1, R5 ;  /* 0x000000010a057824 */ /* 0x004fca00078e0205 */
[CC--:B------:R-:W-:Y:S02]  /*21d0*/  FSETP.GEU.AND P1, PT, R2.reuse, R5.reuse, PT ;  /* 0x000000050200720b */ /* 0x0c0fe40003f2e000 */
        /* <DEDUP_REMOVED lines=8> */
[----:B------:R-:W-:Y:S01]  /*2260*/  LOP3.LUT R12, R12, R13, RZ, 0x3c, !PT ;  /* 0x0000000d0c0c7212 */ /* 0x000fe200078e3cff */
[----:B------:R-:W1:Y:S03]  /*2270*/  SHFL.BFLY PT, R3, R6, 0x1, 0x1f ;  /* 0x0c201f0006037f89 */ /* 0x000e6600000e0000 */
[----:B------:R-:W-:-:S05]  /*2280*/  PRMT R7, R12, 0x9910, RZ ;  /* 0x000099100c077816 */ /* 0x000fca00000000ff */
[-C--:B------:R-:W-:Y:S02]  /*2290*/  IMAD R4, R4, R7.reuse, RZ ;  /* 0x0000000704047224 */ /* 0x080fe400078e02ff */
[C---:B------:R-:W-:Y:S02]  /*22a0*/  IMAD R7, R8.reuse, R7, RZ ;  /* 0x0000000708077224 */ /* 0x040fe400078e02ff */
        /* <DEDUP_REMOVED lines=9> */
[----:B------:R-:W-:Y:S01]  /*2340*/  FSETP.GEU.AND P2, PT, R16, R19, PT ;  /* 0x000000131000720b */ /* 0x000fe20003f4e000 */
[----:B-1----:R-:W-:-:S05]  /*2350*/  IMAD.IADD R4, R7, 0x1, R10 ;  /* 0x0000000107047824 */ /* 0x002fca00078e020a */
[----:B------:R-:W-:-:S04]  /*2360*/  LOP3.LUT R4, R5, R4, RZ, 0x3c, !PT ;  /* 0x0000000405047212 */ /* 0x000fc800078e3cff */
[----:B------:R-:W-:-:S04]  /*2370*/  SEL R3, R4, RZ, !P2 ;  /* 0x000000ff04037207 */ /* 0x000fc80005000000 */
[----:B------:R-:W-:-:S04]  /*2380*/  LOP3.LUT R3, R3, R12, RZ, 0x3c, !PT ;  /* 0x0000000c03037212 */ /* 0x000fc800078e3cff */
[----:B------:R-:W-:-:S04]  /*2390*/  PRMT R2, R3, 0x9910, RZ ;  /* 0x0000991003027816 */ /* 0x000fc800000000ff */
[----:B------:R-:W-:Y:S02]  /*23a0*/  SHF.R.S32.HI R3, RZ, 0x1f, R2 ;  /* 0x0000001fff037819 */ /* 0x000fe40000011402 */
[----:B------:R-:W-:Y:S02]  /*23b0*/  IADD3 R5, P3, R2, 0x40, RZ ;  /* 0x0000004002057810 */ /* 0x000fe40007f7e0ff */
[----:B------:R-:W-:-:S03]  /*23c0*/  ISETP.GE.AND P1, PT, R2, RZ, PT ;  /* 0x000000ff0200720c */ /* 0x000fc60003f26270 */
[----:B------:R-:W-:Y:S01]  /*23d0*/  IMAD.X R4, RZ, RZ, R3, P3 ;  /* 0x000000ffff047224 */ /* 0x000fe200018e0603 */
[----:B------:R-:W-:-:S04]  /*23e0*/  SEL R18, R5, R2, !P1 ;  /* 0x0000000205127207 */ /* 0x000fc80004800000 */
[----:B------:R-:W-:Y:S02]  /*23f0*/  SEL R3, R4, R3, !P1 ;  /* 0x0000000304037207 */ /* 0x000fe40004800000 */
[----:B------:R-:W-:-:S04]  /*2400*/  ISETP.GE.U32.AND P1, PT, R18, 0x40, PT ;  /* 0x000000401200780c */ /* 0x000fc80003f26070 */
[----:B------:R-:W-:-:S13]  /*2410*/  ISETP.GE.U32.AND.EX P1, PT, R3, RZ, PT, P1 ;  /* 0x000000ff0300720c */ /* 0x000fda0003f26110 */
[----:B------:R-:W-:Y:S05]  /*2420*/  @!P1 BRA `(.L_x_0) ;  /* 0x0000000000409947 */ /* 0x000fea0003800000 */
[----:B------:R-:W-:Y:S01]  /*2430*/  MOV R2, 0x0 ;  /* 0x0000000000027802 */ /* 0x000fe20000000f00 */
[----:B------:R-:W-:Y:S01]  /*2440*/  ULDC.64 UR8, c[0x4][0x18] ;  /* 0x0100060000087ab9 */ /* 0x000fe20000000a00 */
[----:B------:R-:W-:Y:S01]  /*2450*/  ULDC.64 UR10, c[0x4][0x8] ;  /* 0x01000200000a7ab9 */ /* 0x000fe20000000a00 */
[----:B------:R-:W-:Y:S02]  /*2460*/  IMAD.U32 R4, RZ, RZ, UR8 ;  /* 0x00000008ff047e24 */ /* 0x000fe4000f8e00ff */
[----:B------:R-:W-:Y:S01]  /*2470*/  IMAD.U32 R5, RZ, RZ, UR9 ;  /* 0x00000009ff057e24 */ /* 0x000fe2000f8e00ff */
[----:B------:R-:W1:Y:S01]  /*2480*/  LDC.64 R2, c[0x4][R2] ;  /* 0x0100000002027b82 */ /* 0x000e620000000a00 */
[----:B------:R-:W-:Y:S01]  /*2490*/  ULDC.64 UR8, c[0x4][0x10] ;  /* 0x0100040000087ab9 */ /* 0x000fe20000000a00 */
[----:B------:R-:W-:Y:S02]  /*24a0*/  IMAD.U32 R10, RZ, RZ, UR10 ;  /* 0x0000000aff0a7e24 */ /* 0x000fe4000f8e00ff */
[----:B------:R-:W-:-:S02]  /*24b0*/  IMAD.U32 R6, RZ, RZ, UR8 ;  /* 0x00000008ff067e24 */ /* 0x000fc4000f8e00ff */
[----:B------:R-:W-:Y:S02]  /*24c0*/  IMAD.U32 R7, RZ, RZ, UR9 ;  /* 0x00000009ff077e24 */ /* 0x000fe4000f8e00ff */
[----:B------:R-:W-:Y:S02]  /*24d0*/  IMAD.U32 R11, RZ, RZ, UR11 ;  /* 0x0000000bff0b7e24 */ /* 0x000fe4000f8e00ff */
[----:B------:R-:W-:Y:S02]  /*24e0*/  IMAD.MOV.U32 R8, RZ, RZ, 0x35 ;  /* 0x00000035ff087424 */ /* 0x000fe400078e00ff */
[----:B------:R-:W-:Y:S02]  /*24f0*/  IMAD.MOV.U32 R12, RZ, RZ, 0x1 ;  /* 0x00000001ff0c7424 */ /* 0x000fe400078e00ff */
[----:B------:R-:W-:-:S07]  /*2500*/  IMAD.MOV.U32 R13, RZ, RZ, RZ ;  /* 0x000000ffff0d7224 */ /* 0x000fce00078e00ff */
[----:B------:R-:W-:-:S07]  /*2510*/  LEPC R20, `(.L_x_0) ;  /* 0x000000001014794e */ /* 0x000fce0000000000 */
[----:B01----:R-:W-:Y:S05]  /*2520*/  CALL.ABS.NOINC R2 ;  /* 0x0000000002007343 */ /* 0x003fea0003c00000 */
.L_x_0:
[----:B------:R-:W-:Y:S05]  /*2530*/  WARPSYNC.ALL ;  /* 0x0000000000007948 */ /* 0x000fea0003800000 */
[----:B------:R-:W-:Y:S01]  /*2540*/  BAR.SYNC.DEFER_BLOCKING 0x0 ;  /* 0x0000000000007b1d */ /* 0x000fe20000010000 */
[C---:B------:R-:W-:Y:S01]  /*2550*/  IMAD.SHL.U32 R2, R18.reuse, 0x4, RZ ;  /* 0x0000000412027824 */ /* 0x040fe200078e00ff */
[----:B------:R-:W-:-:S04]  /*2560*/  LOP3.LUT R3, R18, 0xf, RZ, 0xc0, !PT ;  /* 0x0000000f12037812 */ /* 0x000fc800078ec0ff */
[----:B------:R-:W-:Y:S01]  /*2570*/  LOP3.LUT R3, R3, 0xc0, R2, 0xf8, !PT ;  /* 0x000000c003037812 */ /* 0x000fe200078ef802 */
[----:B------:R-:W-:-:S03]  /*2580*/  ULDC.64 UR8, c[0x0][0x218] ;  /* 0x0000860000087ab9 */ /* 0x000fc60000000a00 */
[----:B------:R-:W-:-:S04]  /*2590*/  LEA R2, P1, R3, UR8, 0x2 ;  /* 0x0000000803027c11 */ /* 0x000fc8000f8210ff */
[----:B------:R-:W-:-:S06]  /*25a0*/  LEA.HI.X R3, R3, UR9, RZ, 0x2, P1 ;  /* 0x0000000903037c11 */ /* 0x000fcc00088f14ff */
[----:B------:R1:W2:Y:S01]  /*25b0*/  LDG.E.EL R3, desc[UR6][R2.64+0x80] ;  /* 0x0000800602037981 */ /* 0x0002a2000c2e1900 */
[----:B------:R-:W-:Y:S01]  /*25c0*/  LEA R13, R9, UR4, 0x2 ;  /* 0x00000004090d7c11 */ /* 0x000fe2000f8e10ff */
[----:B------:R-:W-:Y:S01]  /*25d0*/  BAR.SYNC.DEFER_BLOCKING 0x0 ;  /* 0x0000000000007b1d */ /* 0x000fe20000010000 */
[C---:B------:R-:W-:Y:S02]  /*25e0*/  ISETP.GE.AND P3, PT, R14.reuse, 0x2, PT ;  /* 0x000000020e00780c */ /* 0x040fe40003f66270 */
[----:B------:R-:W-:Y:S02]  /*25f0*/  ISETP.LT.AND P0, PT, R14, 0x2, !P0 ;  /* 0x000000020e00780c */ /* 0x000fe40004701270 */
[----:B------:R-:W-:Y:S02]  /*2600*/  LOP3.LUT R16, R16, R19, RZ, 0x3c, !PT ;  /* 0x0000001310107212 */ /* 0x000fe400078e3cff */
[----:B-1----:R-:W-:Y:S02]  /*2610*/  LOP3.LUT P1, R2, R14, 0x1f, RZ, 0xc0, !PT ;  /* 0x0000001f0e027812 */ /* 0x002fe4000782c0ff */
[----:B------:R-:W-:-:S02]  /*2620*/  SEL R16, R16, RZ, !P2 ;  /* 0x000000ff10107207 */ /* 0x000fc40005000000 */
[C---:B------:R-:W-:Y:S02]  /*2630*/  ISETP.GT.U32.AND P4, PT, R2.reuse, 0x7, PT ;  /* 0x000000070200780c */ /* 0x040fe40003f84070 */
[C---:B------:R-:W-:Y:S02]  /*2640*/  ISETP.GT.U32.AND P5, PT, R2.reuse, 0xf, PT ;  /* 0x0000000f0200780c */ /* 0x040fe40003fa4070 */
[----:B------:R-:W-:Y:S02]  /*2650*/  ISETP.NE.AND P6, PT, R2, 0x1f, PT ;  /* 0x0000001f0200780c */ /* 0x000fe40003fc5270 */
[----:B------:R-:W-:Y:S01]  /*2660*/  LOP3.LUT R17, R16, R17, RZ, 0x3c, !PT ;  /* 0x0000001110117212 */ /* 0x000fe200078e3cff */
[----:B--2---:R-:W1:Y:S02]  /*2670*/  SHFL.BFLY PT, R4, R3, 0x10, 0x1f ;  /* 0x0e001f0003047f89 */ /* 0x004e6400000e0000 */
[----:B-1----:R-:W-:-:S05]  /*2680*/  FADD R4, R3, R4 ;  /* 0x0000000403047221 */ /* 0x002fca0000000000 */
[----:B------:R-:W1:Y:S02]  /*2690*/  SHFL.BFLY PT, R5, R4, 0x8, 0x1f ;  /* 0x0d001f0004057f89 */ /* 0x000e6400000e0000 */
[----:B-1----:R-:W-:-:S05]  /*26a0*/  FADD R5, R4, R5 ;  /* 0x0000000504057221 */ /* 0x002fca0000000000 */
[----:B------:R-:W1:Y:S02]  /*26b0*/  SHFL.BFLY PT, R6, R5, 0x4, 0x1f ;  /* 0x0c801f0005067f89 */ /* 0x000e6400000e0000 */
[----:B-1----:R-:W-:-:S05]  /*26c0*/  FADD R6, R5, R6 ;  /* 0x0000000605067221 */ /* 0x002fca0000000000 */
[----:B------:R-:W1:Y:S02]  /*26d0*/  SHFL.BFLY PT, R7, R6, 0x2, 0x1f ;  /* 0x0c401f0006077f89 */ /* 0x000e6400000e0000 */
[----:B-1----:R-:W-:-:S05]  /*26e0*/  FADD R7, R6, R7 ;  /* 0x0000000706077221 */ /* 0x002fca0000000000 */
[----:B------:R-:W1:Y:S02]  /*26f0*/  SHFL.BFLY PT, R8, R7, 0x1, 0x1f ;  /* 0x0c201f0007087f89 */ /* 0x000e6400000e0000 */
[----:B-1----:R-:W-:-:S05]  /*2700*/  FADD R8, R7, R8 ;  /* 0x0000000807087221 */ /* 0x002fca0000000000 */
[----:B------:R-:W-:Y:S01]  /*2710*/  @!P1 STS [R13], R8 ;  /* 0x000000080d009388 */ /* 0x000fe20000000800 */
[----:B------:R-:W-:Y:S06]  /*2720*/  BAR.SYNC.DEFER_BLOCKING 0x0 ;  /* 0x0000000000007b1d */ /* 0x000fec0000010000 */
[----:B------:R-:W1:Y:S01]  /*2730*/  @!P3 LDS R10, [R0+UR4] ;  /* 0x00000004000ab984 */ /* 0x000e620008000800 */
[----:B------:R-:W-:-:S03]  /*2740*/  ISETP.GT.U32.AND P3, PT, R2, 0x3, PT ;  /* 0x000000030200780c */ /* 0x000fc60003f64070 */
[----:B-1----:R-:W1:Y:S02]  /*2750*/  SHFL.BFLY PT, R5, R10, 0x1, 0x1f ;  /* 0x0c201f000a057f89 */ /* 0x002e6400000e0000 */
[----:B-1----:R-:W-:Y:S02]  /*2760*/  FADD R5, R10, R5 ;  /* 0x000000050a057221 */ /* 0x002fe40000000000 */
[----:B------:R-:W1:Y:S03]  /*2770*/  LDC.64 R10, c[0x0][0x220] ;  /* 0x00008800ff0a7b82 */ /* 0x000e660000000a00 */
[----:B------:R2:W-:Y:S05]  /*2780*/  @P0 STS [R0+UR4], R5 ;  /* 0x0000000500000988 */ /* 0x0005ea0008000804 */
[----:B------:R-:W-:Y:S01]  /*2790*/  BAR.SYNC.DEFER_BLOCKING 0x0 ;  /* 0x0000000000007b1d */ /* 0x000fe20000010000 */
[----:B------:R-:W-:Y:S01]  /*27a0*/  ISETP.GT.U32.AND P0, PT, R2, 0x1, PT ;  /* 0x000000010200780c */ /* 0x000fe20003f04070 */
[----:B--2---:R-:W-:Y:S01]  /*27b0*/  FADD R0, -R3, 1 ;  /* 0x3f80000003007421 */ /* 0x004fe20000000100 */
[----:B-1----:R-:W-:-:S03]  /*27c0*/  IMAD.WIDE.U32 R10, R15, 0x4, R10 ;  /* 0x000000040f0a7825 */ /* 0x002fc600078e000a */
[----:B------:R-:W-:Y:S02]  /*27d0*/  LDS R4, [UR4] ;  /* 0x00000004ff047984 */ /* 0x000fe40008000800 */
[----:B------:R-:W-:Y:S06]  /*27e0*/  BAR.SYNC.DEFER_BLOCKING 0x0 ;  /* 0x0000000000007b1d */ /* 0x000fec0000010000 */
[----:B------:R-:W1:Y:S02]  /*27f0*/  SHFL.UP PT, R6, R3, 0x1, RZ ;  /* 0x0420000003067989 */ /* 0x000e6400000e00ff */
[----:B-1----:R-:W-:-:S05]  /*2800*/  FADD R6, R3, R6 ;  /* 0x0000000603067221 */ /* 0x002fca0000000000 */
[----:B------:R-:W-:-:S05]  /*2810*/  FSEL R8, R3, R6, !P1 ;  /* 0x0000000603087208 */ /* 0x000fca0004800000 */
[----:B------:R-:W1:Y:S02]  /*2820*/  SHFL.UP PT, R7, R8, 0x2, RZ ;  /* 0x0440000008077989 */ /* 0x000e6400000e00ff */
[----:B-1----:R-:W-:-:S05]  /*2830*/  @P0 FADD R8, R8, R7 ;  /* 0x0000000708080221 */ /* 0x002fca0000000000 */
[----:B------:R-:W1:Y:S02]  /*2840*/  SHFL.UP PT, R7, R8, 0x4, RZ ;  /* 0x0480000008077989 */ /* 0x000e6400000e00ff */
[----:B-1----:R-:W-:Y:S02]  /*2850*/  @P3 FADD R8, R8, R7 ;  /* 0x0000000708083221 */ /* 0x002fe40000000000 */
[----:B------:R-:W1:Y:S03]  /*2860*/  LDC.64 R6, c[0x0][0x230] ;  /* 0x00008c00ff067b82 */ /* 0x000e660000000a00 */
[----:B------:R-:W2:Y:S01]  /*2870*/  SHFL.UP PT, R5, R8, 0x8, RZ ;  /* 0x0500000008057989 */ /* 0x000ea200000e00ff */
[----:B-1----:R-:W-:-:S04]  /*2880*/  IMAD.WIDE.U32 R6, R15, 0x4, R6 ;  /* 0x000000040f067825 */ /* 0x002fc800078e0006 */
[----:B--2---:R-:W-:-:S05]  /*2890*/  @P4 FADD R8, R8, R5 ;  /* 0x0000000508084221 */ /* 0x004fca0000000000 */
[----:B------:R-:W1:Y:S02]  /*28a0*/  SHFL.UP PT, R5, R8, 0x10, RZ ;  /* 0x0600000008057989 */ /* 0x000e6400000e00ff */
[----:B-1----:R-:W-:-:S05]  /*28b0*/  @P5 FADD R8, R8, R5 ;  /* 0x0000000508085221 */ /* 0x002fca0000000000 */
[----:B------:R-:W-:Y:S01]  /*28c0*/  @!P6 STS [R13], R8 ;  /* 0x000000080d00e388 */ /* 0x000fe20000000800 */
[----:B------:R-:W-:Y:S06]  /*28d0*/  BAR.SYNC.DEFER_BLOCKING 0x0 ;  /* 0x0000000000007b1d */ /* 0x000fec0000010000 */
[----:B------:R-:W-:Y:S02]  /*28e0*/  LDS R5, [UR4] ;  /* 0x00000004ff057984 */ /* 0x000fe40008000800 */
[----:B------:R-:W-:Y:S06]  /*28f0*/  BAR.SYNC.DEFER_BLOCKING 0x0 ;  /* 0x0000000000007b1d */ /* 0x000fec0000010000 */
[----:B------:R-:W1:Y:S02]  /*2900*/  SHFL.UP PT, R3, R0, 0x1, RZ ;  /* 0x0420000000037989 */ /* 0x000e6400000e00ff */
[----:B-1----:R-:W-:Y:S01]  /*2910*/  @P1 FADD R0, R0, R3 ;  /* 0x0000000300001221 */ /* 0x002fe20000000000 */
[----:B------:R-:W-:-:S04]  /*2920*/  FADD R5, R8, R5 ;  /* 0x0000000508057221 */ /* 0x000fc80000000000 */
[----:B------:R-:W1:Y:S02]  /*2930*/  SHFL.UP PT, R3, R0, 0x2, RZ ;  /* 0x0440000000037989 */ /* 0x000e6400000e00ff */
[----:B-1----:R-:W-:Y:S01]  /*2940*/  @P0 FADD R0, R0, R3 ;  /* 0x0000000300000221 */ /* 0x002fe20000000000 */
[----:B------:R-:W-:-:S04]  /*2950*/  ISETP.NE.AND P0, PT, R9, RZ, PT ;  /* 0x000000ff0900720c */ /* 0x000fc80003f05270 */
[----:B------:R-:W1:Y:S01]  /*2960*/  SHFL.UP PT, R3, R0, 0x4, RZ ;  /* 0x0480000000037989 */ /* 0x000e6200000e00ff */
[----:B------:R-:W-:Y:S01]  /*2970*/  FSEL R5, R8, R5, !P0 ;  /* 0x0000000508057208 */ /* 0x000fe20004000000 */
[----:B-1----:R-:W-:-:S05]  /*2980*/  @P3 FADD R0, R0, R3 ;  /* 0x0000000300003221 */ /* 0x002fca0000000000 */
[----:B------:R-:W1:Y:S02]  /*2990*/  SHFL.UP PT, R3, R0, 0x8, RZ ;  /* 0x0500000000037989 */ /* 0x000e6400000e00ff */
[----:B-1----:R-:W-:-:S05]  /*29a0*/  @P4 FADD R0, R0, R3 ;  /* 0x0000000300004221 */ /* 0x002fca0000000000 */
[----:B------:R-:W1:Y:S02]  /*29b0*/  SHFL.UP PT, R3, R0, 0x10, RZ ;  /* 0x0600000000037989 */ /* 0x000e6400000e00ff */
[----:B-1----:R-:W-:Y:S02]  /*29c0*/  @P5 FADD R0, R0, R3 ;  /* 0x0000000300005221 */ /* 0x002fe40000000000 */
[----:B------:R-:W1:Y:S03]  /*29d0*/  LDC.64 R2, c[0x0][0x238] ;  /* 0x00008e00ff027b82 */ /* 0x000e660000000a00 */
[----:B------:R-:W-:Y:S05]  /*29e0*/  @!P6 STS [R13], R0 ;  /* 0x000000000d00e388 */ /* 0x000fea0000000800 */
[----:B------:R-:W-:Y:S01]  /*29f0*/  BAR.SYNC.DEFER_BLOCKING 0x0 ;  /* 0x0000000000007b1d */ /* 0x000fe20000010000 */
[----:B-1----:R-:W-:-:S05]  /*2a00*/  IMAD.WIDE.U32 R2, R15, 0x4, R2 ;  /* 0x000000040f027825 */ /* 0x002fca00078e0002 */
[----:B------:R-:W1:Y:S04]  /*2a10*/  LDS R21, [UR4] ;  /* 0x00000004ff157984 */ /* 0x000e680008000800 */
[----:B------:R2:W-:Y:S04]  /*2a20*/  STG.E desc[UR6][R10.64], R17 ;  /* 0x000000110a007986 */ /* 0x0005e8000c101906 */
[----:B------:R2:W-:Y:S01]  /*2a30*/  STG.E desc[UR6][R6.64], R5 ;  /* 0x0000000506007986 */ /* 0x0005e2000c101906 */
[----:B-1----:R-:W-:-:S05]  /*2a40*/  FADD R21, R0, R21 ;  /* 0x0000001500157221 */ /* 0x002fca0000000000 */
[----:B------:R-:W-:Y:S02]  /*2a50*/  FSEL R21, R0, R21, !P0 ;  /* 0x0000001500157208 */ /* 0x000fe40004000000 */
[----:B------:R-:W-:-:S03]  /*2a60*/  ISETP.NE.AND P0, PT, R15, RZ, PT ;  /* 0x000000ff0f00720c */ /* 0x000fc60003f05270 */
[----:B------:R2:W-:Y:S10]  /*2a70*/  STG.E desc[UR6][R2.64], R21 ;  /* 0x0000001502007986 */ /* 0x0005f4000c101906 */
[----:B------:R-:W-:Y:S05]  /*2a80*/  @P0 EXIT ;  /* 0x000000000000094d */ /* 0x000fea0003800000 */
[----:B--2---:R-:W0:Y:S02]  /*2a90*/  LDC.64 R2, c[0x0][0x228] ;  /* 0x00008a00ff027b82 */ /* 0x004e240000000a00 */
[----:B0-----:R-:W-:Y:S01]  /*2aa0*/  STG.E desc[UR6][R2.64], R4 ;  /* 0x0000000402007986 */ /* 0x001fe2000c101906 */
[----:B------:R-:W-:Y:S05]  /*2ab0*/  EXIT ;  /* 0x000000000000794d */ /* 0x000fea0003800000 */
.L_x_1:
[----:B------:R-:W-:-:S00]  /*2ac0*/  BRA `(.L_x_1) ;  /* 0xfffffffc00fc7947 */ /* 0x000fc0000383ffff */
[----:B------:R-:W-:-:S00]  /*2ad0*/  NOP ;  /* 0x0000000000007918 */ /* 0x000fc00000000000 */
        /* <DEDUP_REMOVED lines=10> */
.L_x_2:


//--------------------- .nv.global.init           --------------------------
	.section	.nv.global.init,"aw",@progbits
.nv.global.init:
	.type		assertFunc_0,@object
	.size		assertFunc_0,(assertMessage_0 - assertFunc_0)
assertFunc_0:
        /*0000*/ 	.byte	0x75, 0x6e, 0x6b, 0x6e, 0x6f, 0x77, 0x6e, 0x00
	.type		assertMessage_0,@object
	.size		assertMessage_0,(assertFile_0 - assertMessage_0)
assertMessage_0:
        /*0008*/ 	.byte	0x69, 0x6e, 0x64, 0x65, 0x78, 0x20, 0x6f, 0x75, 0x74, 0x20, 0x6f, 0x66, 0x20, 0x62, 0x6f, 0x75
        /*0018*/ 	.byte	0x6e, 0x64, 0x73, 0x3a, 0x20, 0x30, 0x20, 0x3c, 0x3d, 0x20, 0x74, 0x6d, 0x70, 0x31, 0x38, 0x20
        /*0028*/ 	.byte	0x3c, 0x20, 0x36, 0x34, 0x00
	.type		assertFile_0,@object
	.size		assertFile_0,(.L_1 - assertFile_0)
assertFile_0:
        /*002d*/ 	.byte	0x69, 0x6e, 0x64, 0x75, 0x63, 0x74, 0x6f, 0x72, 0x5f, 0x63, 0x61, 0x63, 0x68, 0x65, 0x2f, 0x76
        /*003d*/ 	.byte	0x74, 0x2f, 0x63, 0x76, 0x74, 0x32, 0x7a, 0x67, 0x6a, 0x64, 0x7a, 0x68, 0x67, 0x63, 0x6f, 0x6e
        /*004d*/ 	.byte	0x79, 0x6b, 0x71, 0x37, 0x7a, 0x37, 0x70, 0x77, 0x6e, 0x61, 0x79, 0x74, 0x7a, 0x7a, 0x73, 0x78
        /*005d*/ 	.byte	0x78, 0x36, 0x69, 0x36, 0x36, 0x77, 0x6b, 0x73, 0x74, 0x36, 0x33, 0x6d, 0x72, 0x33, 0x66, 0x6f
        /*006d*/ 	.byte	0x65, 0x6e, 0x65, 0x34, 0x37, 0x6d, 0x2e, 0x70, 0x79, 0x00
.L_1:


//--------------------- .nv.shared.triton_per_fused_cumsum_index_mul_rsub_sort_sub_sum_4 --------------------------
	.section	.nv.shared.triton_per_fused_cumsum_index_mul_rsub_sort_sub_sum_4,"aw",@nobits
	.sectionflags	@""
	.align	16
	.zero		1024


//--------------------- .nv.constant0.triton_per_fused_cumsum_index_mul_rsub_sort_sub_sum_4 --------------------------
	.section	.nv.constant0.triton_per_fused_cumsum_index_mul_rsub_sort_sub_sum_4,"a",@progbits
	.sectionflags	@""
	.align	4
.nv.constant0.triton_per_fused_cumsum_index_mul_rsub_sort_sub_sum_4:
	.zero		580


//--------------------- SYMBOLS --------------------------

	.type		__assertfail,@function
